//
// Generated by NVIDIA NVVM Compiler
//
// Compiler Build ID: CL-36424714
// Cuda compilation tools, release 13.0, V13.0.88
// Based on NVVM 20.0.0
//

.version 9.0
.target sm_100
.address_size 64

	// .globl	_Z2XYPfS_S_Pi
.func  (.param .b64 func_retval0) __internal_accurate_pow
(
	.param .b64 __internal_accurate_pow_param_0
)
;

.visible .entry _Z2XYPfS_S_Pi(
	.param .u64 .ptr .align 1 _Z2XYPfS_S_Pi_param_0,
	.param .u64 .ptr .align 1 _Z2XYPfS_S_Pi_param_1,
	.param .u64 .ptr .align 1 _Z2XYPfS_S_Pi_param_2,
	.param .u64 .ptr .align 1 _Z2XYPfS_S_Pi_param_3
)
{
	.reg .pred 	%p<42>;
	.reg .b32 	%r<64>;
	.reg .b32 	%f<12>;
	.reg .b64 	%rd<15>;
	.reg .b64 	%fd<58>;

	ld.param.u64 	%rd3, [_Z2XYPfS_S_Pi_param_0];
	ld.param.u64 	%rd4, [_Z2XYPfS_S_Pi_param_1];
	ld.param.u64 	%rd5, [_Z2XYPfS_S_Pi_param_2];
	ld.param.u64 	%rd6, [_Z2XYPfS_S_Pi_param_3];
	cvta.to.global.u64 	%rd7, %rd6;
	mov.u32 	%r8, %tid.x;
	mov.u32 	%r9, %ntid.x;
	mov.u32 	%r10, %ctaid.x;
	mad.lo.s32 	%r1, %r9, %r10, %r8;
	mov.u32 	%r11, %tid.y;
	mov.u32 	%r12, %ntid.y;
	mov.u32 	%r13, %ctaid.y;
	mad.lo.s32 	%r2, %r12, %r13, %r11;
	ld.global.u32 	%r14, [%rd7];
	max.s32 	%r15, %r2, %r1;
	setp.ge.s32 	%p1, %r15, %r14;
	@%p1 bra 	$L__BB0_24;
	cvta.to.global.u64 	%rd8, %rd4;
	cvta.to.global.u64 	%rd9, %rd5;
	mul.lo.s32 	%r16, %r2, 3;
	mul.lo.s32 	%r17, %r1, 3;
	mul.wide.s32 	%rd10, %r17, 4;
	add.s64 	%rd1, %rd8, %rd10;
	ld.global.f32 	%f5, [%rd1];
	mul.wide.u32 	%rd11, %r16, 4;
	add.s64 	%rd2, %rd9, %rd11;
	ld.global.f32 	%f6, [%rd2];
	sub.f32 	%f1, %f5, %f6;
	cvt.f64.f32 	%fd1, %f1;
	{
	.reg .b32 %temp; 
	mov.b64 	{%temp, %r3}, %fd1;
	}
	mov.f64 	%fd27, 0d4000000000000000;
	{
	.reg .b32 %temp; 
	mov.b64 	{%temp, %r18}, %fd27;
	}
	and.b32  	%r5, %r18, 2146435072;
	setp.eq.s32 	%p2, %r5, 1062207488;
	abs.f64 	%fd2, %fd1;
	{ // callseq 0, 0
	.param .b64 param0;
	st.param.f64 	[param0], %fd2;
	.param .b64 retval0;
	call.uni (retval0), 
	__internal_accurate_pow, 
	(
	param0
	);
	ld.param.f64 	%fd28, [retval0];
	} // callseq 0
	setp.lt.s32 	%p3, %r3, 0;
	neg.f64 	%fd30, %fd28;
	selp.f64 	%fd31, %fd30, %fd28, %p2;
	selp.f64 	%fd53, %fd31, %fd28, %p3;
	setp.neu.f32 	%p4, %f1, 0f00000000;
	@%p4 bra 	$L__BB0_3;
	setp.eq.s32 	%p5, %r5, 1062207488;
	selp.b32 	%r19, %r3, 0, %p5;
	setp.lt.s32 	%p6, %r18, 0;
	or.b32  	%r20, %r19, 2146435072;
	selp.b32 	%r21, %r20, %r19, %p6;
	mov.b32 	%r22, 0;
	mov.b64 	%fd53, {%r22, %r21};
$L__BB0_3:
	add.f64 	%fd32, %fd1, 0d4000000000000000;
	{
	.reg .b32 %temp; 
	mov.b64 	{%temp, %r23}, %fd32;
	}
	and.b32  	%r24, %r23, 2146435072;
	setp.ne.s32 	%p7, %r24, 2146435072;
	@%p7 bra 	$L__BB0_8;
	setp.num.f32 	%p8, %f1, %f1;
	@%p8 bra 	$L__BB0_6;
	mov.f64 	%fd33, 0d4000000000000000;
	add.rn.f64 	%fd53, %fd1, %fd33;
	bra.uni 	$L__BB0_8;
$L__BB0_6:
	setp.neu.f64 	%p9, %fd2, 0d7FF0000000000000;
	@%p9 bra 	$L__BB0_8;
	setp.lt.s32 	%p10, %r3, 0;
	setp.eq.s32 	%p11, %r5, 1062207488;
	setp.lt.s32 	%p12, %r18, 0;
	selp.b32 	%r26, 0, 2146435072, %p12;
	and.b32  	%r27, %r18, 2147483647;
	setp.ne.s32 	%p13, %r27, 1071644672;
	or.b32  	%r28, %r26, -2147483648;
	selp.b32 	%r29, %r28, %r26, %p13;
	selp.b32 	%r30, %r29, %r26, %p11;
	selp.b32 	%r31, %r30, %r26, %p10;
	mov.b32 	%r32, 0;
	mov.b64 	%fd53, {%r32, %r31};
$L__BB0_8:
	setp.eq.s32 	%p14, %r5, 1062207488;
	setp.eq.f32 	%p15, %f1, 0f3F800000;
	selp.f64 	%fd9, 0d3FF0000000000000, %fd53, %p15;
	ld.global.f32 	%f7, [%rd1+4];
	ld.global.f32 	%f8, [%rd2+4];
	sub.f32 	%f2, %f7, %f8;
	cvt.f64.f32 	%fd10, %f2;
	{
	.reg .b32 %temp; 
	mov.b64 	{%temp, %r6}, %fd10;
	}
	abs.f64 	%fd11, %fd10;
	{ // callseq 1, 0
	.param .b64 param0;
	st.param.f64 	[param0], %fd11;
	.param .b64 retval0;
	call.uni (retval0), 
	__internal_accurate_pow, 
	(
	param0
	);
	ld.param.f64 	%fd34, [retval0];
	} // callseq 1
	setp.lt.s32 	%p16, %r6, 0;
	neg.f64 	%fd36, %fd34;
	selp.f64 	%fd37, %fd36, %fd34, %p14;
	selp.f64 	%fd55, %fd37, %fd34, %p16;
	setp.neu.f32 	%p17, %f2, 0f00000000;
	@%p17 bra 	$L__BB0_10;
	setp.eq.s32 	%p18, %r5, 1062207488;
	selp.b32 	%r34, %r6, 0, %p18;
	setp.lt.s32 	%p19, %r18, 0;
	or.b32  	%r35, %r34, 2146435072;
	selp.b32 	%r36, %r35, %r34, %p19;
	mov.b32 	%r37, 0;
	mov.b64 	%fd55, {%r37, %r36};
$L__BB0_10:
	add.f64 	%fd38, %fd10, 0d4000000000000000;
	{
	.reg .b32 %temp; 
	mov.b64 	{%temp, %r38}, %fd38;
	}
	and.b32  	%r39, %r38, 2146435072;
	setp.ne.s32 	%p20, %r39, 2146435072;
	@%p20 bra 	$L__BB0_15;
	setp.num.f32 	%p21, %f2, %f2;
	@%p21 bra 	$L__BB0_13;
	mov.f64 	%fd39, 0d4000000000000000;
	add.rn.f64 	%fd55, %fd10, %fd39;
	bra.uni 	$L__BB0_15;
$L__BB0_13:
	setp.neu.f64 	%p22, %fd11, 0d7FF0000000000000;
	@%p22 bra 	$L__BB0_15;
	setp.lt.s32 	%p23, %r6, 0;
	setp.eq.s32 	%p24, %r5, 1062207488;
	setp.lt.s32 	%p25, %r18, 0;
	selp.b32 	%r41, 0, 2146435072, %p25;
	and.b32  	%r42, %r18, 2147483647;
	setp.ne.s32 	%p26, %r42, 1071644672;
	or.b32  	%r43, %r41, -2147483648;
	selp.b32 	%r44, %r43, %r41, %p26;
	selp.b32 	%r45, %r44, %r41, %p24;
	selp.b32 	%r46, %r45, %r41, %p23;
	mov.b32 	%r47, 0;
	mov.b64 	%fd55, {%r47, %r46};
$L__BB0_15:
	setp.eq.s32 	%p27, %r5, 1062207488;
	setp.eq.f32 	%p28, %f2, 0f3F800000;
	selp.f64 	%fd40, 0d3FF0000000000000, %fd55, %p28;
	add.f64 	%fd18, %fd9, %fd40;
	ld.global.f32 	%f9, [%rd1+8];
	ld.global.f32 	%f10, [%rd2+8];
	sub.f32 	%f3, %f9, %f10;
	cvt.f64.f32 	%fd19, %f3;
	{
	.reg .b32 %temp; 
	mov.b64 	{%temp, %r7}, %fd19;
	}
	abs.f64 	%fd20, %fd19;
	{ // callseq 2, 0
	.param .b64 param0;
	st.param.f64 	[param0], %fd20;
	.param .b64 retval0;
	call.uni (retval0), 
	__internal_accurate_pow, 
	(
	param0
	);
	ld.param.f64 	%fd41, [retval0];
	} // callseq 2
	setp.lt.s32 	%p29, %r7, 0;
	neg.f64 	%fd43, %fd41;
	selp.f64 	%fd44, %fd43, %fd41, %p27;
	selp.f64 	%fd57, %fd44, %fd41, %p29;
	setp.neu.f32 	%p30, %f3, 0f00000000;
	@%p30 bra 	$L__BB0_17;
	setp.eq.s32 	%p31, %r5, 1062207488;
	selp.b32 	%r49, %r7, 0, %p31;
	setp.lt.s32 	%p32, %r18, 0;
	or.b32  	%r50, %r49, 2146435072;
	selp.b32 	%r51, %r50, %r49, %p32;
	mov.b32 	%r52, 0;
	mov.b64 	%fd57, {%r52, %r51};
$L__BB0_17:
	add.f64 	%fd45, %fd19, 0d4000000000000000;
	{
	.reg .b32 %temp; 
	mov.b64 	{%temp, %r53}, %fd45;
	}
	and.b32  	%r54, %r53, 2146435072;
	setp.ne.s32 	%p33, %r54, 2146435072;
	@%p33 bra 	$L__BB0_22;
	setp.num.f32 	%p34, %f3, %f3;
	@%p34 bra 	$L__BB0_20;
	mov.f64 	%fd46, 0d4000000000000000;
	add.rn.f64 	%fd57, %fd19, %fd46;
	bra.uni 	$L__BB0_22;
$L__BB0_20:
	setp.neu.f64 	%p35, %fd20, 0d7FF0000000000000;
	@%p35 bra 	$L__BB0_22;
	setp.lt.s32 	%p36, %r7, 0;
	setp.eq.s32 	%p37, %r5, 1062207488;
	setp.lt.s32 	%p38, %r18, 0;
	selp.b32 	%r56, 0, 2146435072, %p38;
	and.b32  	%r57, %r18, 2147483647;
	setp.ne.s32 	%p39, %r57, 1071644672;
	or.b32  	%r58, %r56, -2147483648;
	selp.b32 	%r59, %r58, %r56, %p39;
	selp.b32 	%r60, %r59, %r56, %p37;
	selp.b32 	%r61, %r60, %r56, %p36;
	mov.b32 	%r62, 0;
	mov.b64 	%fd57, {%r62, %r61};
$L__BB0_22:
	setp.eq.f32 	%p40, %f3, 0f3F800000;
	selp.f64 	%fd47, 0d3FF0000000000000, %fd57, %p40;
	add.f64 	%fd48, %fd18, %fd47;
	sqrt.rn.f64 	%fd49, %fd48;
	cvt.rn.f32.f64 	%f4, %fd49;
	setp.gtu.f32 	%p41, %f4, 0f43340000;
	@%p41 bra 	$L__BB0_24;
	cvt.f64.f32 	%fd50, %f4;
	div.rn.f64 	%fd51, %fd50, 0d4018000000000000;
	cvt.rzi.s32.f64 	%r63, %fd51;
	cvta.to.global.u64 	%rd12, %rd3;
	mul.wide.s32 	%rd13, %r63, 4;
	add.s64 	%rd14, %rd12, %rd13;
	atom.global.add.f32 	%f11, [%rd14], 0f3F800000;
$L__BB0_24:
	ret;

}
	// .globl	_Z2XXPfS_Pi
.visible .entry _Z2XXPfS_Pi(
	.param .u64 .ptr .align 1 _Z2XXPfS_Pi_param_0,
	.param .u64 .ptr .align 1 _Z2XXPfS_Pi_param_1,
	.param .u64 .ptr .align 1 _Z2XXPfS_Pi_param_2
)
{
	.reg .pred 	%p<48>;
	.reg .b32 	%r<63>;
	.reg .b32 	%f<12>;
	.reg .b64 	%rd<13>;
	.reg .b64 	%fd<58>;

	ld.param.u64 	%rd3, [_Z2XXPfS_Pi_param_0];
	ld.param.u64 	%rd4, [_Z2XXPfS_Pi_param_1];
	ld.param.u64 	%rd5, [_Z2XXPfS_Pi_param_2];
	cvta.to.global.u64 	%rd6, %rd5;
	mov.u32 	%r8, %tid.x;
	mov.u32 	%r9, %ntid.x;
	mov.u32 	%r10, %ctaid.x;
	mad.lo.s32 	%r1, %r9, %r10, %r8;
	mov.u32 	%r11, %tid.y;
	mov.u32 	%r12, %ntid.y;
	mov.u32 	%r13, %ctaid.y;
	mad.lo.s32 	%r2, %r12, %r13, %r11;
	ld.global.u32 	%r14, [%rd6];
	setp.ge.s32 	%p1, %r1, %r14;
	setp.lt.s32 	%p2, %r2, %r14;
	setp.lt.s32 	%p3, %r1, %r2;
	and.pred  	%p4, %p2, %p3;
	not.pred 	%p6, %p4;
	or.pred  	%p7, %p1, %p6;
	@%p7 bra 	$L__BB1_24;
	cvta.to.global.u64 	%rd7, %rd4;
	mul.lo.s32 	%r15, %r1, 3;
	mul.lo.s32 	%r16, %r2, 3;
	mul.wide.s32 	%rd8, %r15, 4;
	add.s64 	%rd1, %rd7, %rd8;
	ld.global.f32 	%f5, [%rd1];
	mul.wide.u32 	%rd9, %r16, 4;
	add.s64 	%rd2, %rd7, %rd9;
	ld.global.f32 	%f6, [%rd2];
	sub.f32 	%f1, %f5, %f6;
	cvt.f64.f32 	%fd1, %f1;
	{
	.reg .b32 %temp; 
	mov.b64 	{%temp, %r3}, %fd1;
	}
	mov.f64 	%fd27, 0d4000000000000000;
	{
	.reg .b32 %temp; 
	mov.b64 	{%temp, %r17}, %fd27;
	}
	and.b32  	%r5, %r17, 2146435072;
	setp.eq.s32 	%p8, %r5, 1062207488;
	abs.f64 	%fd2, %fd1;
	{ // callseq 3, 0
	.param .b64 param0;
	st.param.f64 	[param0], %fd2;
	.param .b64 retval0;
	call.uni (retval0), 
	__internal_accurate_pow, 
	(
	param0
	);
	ld.param.f64 	%fd28, [retval0];
	} // callseq 3
	setp.lt.s32 	%p9, %r3, 0;
	neg.f64 	%fd30, %fd28;
	selp.f64 	%fd31, %fd30, %fd28, %p8;
	selp.f64 	%fd53, %fd31, %fd28, %p9;
	setp.neu.f32 	%p10, %f1, 0f00000000;
	@%p10 bra 	$L__BB1_3;
	setp.eq.s32 	%p11, %r5, 1062207488;
	selp.b32 	%r18, %r3, 0, %p11;
	setp.lt.s32 	%p12, %r17, 0;
	or.b32  	%r19, %r18, 2146435072;
	selp.b32 	%r20, %r19, %r18, %p12;
	mov.b32 	%r21, 0;
	mov.b64 	%fd53, {%r21, %r20};
$L__BB1_3:
	add.f64 	%fd32, %fd1, 0d4000000000000000;
	{
	.reg .b32 %temp; 
	mov.b64 	{%temp, %r22}, %fd32;
	}
	and.b32  	%r23, %r22, 2146435072;
	setp.ne.s32 	%p13, %r23, 2146435072;
	@%p13 bra 	$L__BB1_8;
	setp.num.f32 	%p14, %f1, %f1;
	@%p14 bra 	$L__BB1_6;
	mov.f64 	%fd33, 0d4000000000000000;
	add.rn.f64 	%fd53, %fd1, %fd33;
	bra.uni 	$L__BB1_8;
$L__BB1_6:
	setp.neu.f64 	%p15, %fd2, 0d7FF0000000000000;
	@%p15 bra 	$L__BB1_8;
	setp.lt.s32 	%p16, %r3, 0;
	setp.eq.s32 	%p17, %r5, 1062207488;
	setp.lt.s32 	%p18, %r17, 0;
	selp.b32 	%r25, 0, 2146435072, %p18;
	and.b32  	%r26, %r17, 2147483647;
	setp.ne.s32 	%p19, %r26, 1071644672;
	or.b32  	%r27, %r25, -2147483648;
	selp.b32 	%r28, %r27, %r25, %p19;
	selp.b32 	%r29, %r28, %r25, %p17;
	selp.b32 	%r30, %r29, %r25, %p16;
	mov.b32 	%r31, 0;
	mov.b64 	%fd53, {%r31, %r30};
$L__BB1_8:
	setp.eq.s32 	%p20, %r5, 1062207488;
	setp.eq.f32 	%p21, %f1, 0f3F800000;
	selp.f64 	%fd9, 0d3FF0000000000000, %fd53, %p21;
	ld.global.f32 	%f7, [%rd1+4];
	ld.global.f32 	%f8, [%rd2+4];
	sub.f32 	%f2, %f7, %f8;
	cvt.f64.f32 	%fd10, %f2;
	{
	.reg .b32 %temp; 
	mov.b64 	{%temp, %r6}, %fd10;
	}
	abs.f64 	%fd11, %fd10;
	{ // callseq 4, 0
	.param .b64 param0;
	st.param.f64 	[param0], %fd11;
	.param .b64 retval0;
	call.uni (retval0), 
	__internal_accurate_pow, 
	(
	param0
	);
	ld.param.f64 	%fd34, [retval0];
	} // callseq 4
	setp.lt.s32 	%p22, %r6, 0;
	neg.f64 	%fd36, %fd34;
	selp.f64 	%fd37, %fd36, %fd34, %p20;
	selp.f64 	%fd55, %fd37, %fd34, %p22;
	setp.neu.f32 	%p23, %f2, 0f00000000;
	@%p23 bra 	$L__BB1_10;
	setp.eq.s32 	%p24, %r5, 1062207488;
	selp.b32 	%r33, %r6, 0, %p24;
	setp.lt.s32 	%p25, %r17, 0;
	or.b32  	%r34, %r33, 2146435072;
	selp.b32 	%r35, %r34, %r33, %p25;
	mov.b32 	%r36, 0;
	mov.b64 	%fd55, {%r36, %r35};
$L__BB1_10:
	add.f64 	%fd38, %fd10, 0d4000000000000000;
	{
	.reg .b32 %temp; 
	mov.b64 	{%temp, %r37}, %fd38;
	}
	and.b32  	%r38, %r37, 2146435072;
	setp.ne.s32 	%p26, %r38, 2146435072;
	@%p26 bra 	$L__BB1_15;
	setp.num.f32 	%p27, %f2, %f2;
	@%p27 bra 	$L__BB1_13;
	mov.f64 	%fd39, 0d4000000000000000;
	add.rn.f64 	%fd55, %fd10, %fd39;
	bra.uni 	$L__BB1_15;
$L__BB1_13:
	setp.neu.f64 	%p28, %fd11, 0d7FF0000000000000;
	@%p28 bra 	$L__BB1_15;
	setp.lt.s32 	%p29, %r6, 0;
	setp.eq.s32 	%p30, %r5, 1062207488;
	setp.lt.s32 	%p31, %r17, 0;
	selp.b32 	%r40, 0, 2146435072, %p31;
	and.b32  	%r41, %r17, 2147483647;
	setp.ne.s32 	%p32, %r41, 1071644672;
	or.b32  	%r42, %r40, -2147483648;
	selp.b32 	%r43, %r42, %r40, %p32;
	selp.b32 	%r44, %r43, %r40, %p30;
	selp.b32 	%r45, %r44, %r40, %p29;
	mov.b32 	%r46, 0;
	mov.b64 	%fd55, {%r46, %r45};
$L__BB1_15:
	setp.eq.s32 	%p33, %r5, 1062207488;
	setp.eq.f32 	%p34, %f2, 0f3F800000;
	selp.f64 	%fd40, 0d3FF0000000000000, %fd55, %p34;
	add.f64 	%fd18, %fd9, %fd40;
	ld.global.f32 	%f9, [%rd1+8];
	ld.global.f32 	%f10, [%rd2+8];
	sub.f32 	%f3, %f9, %f10;
	cvt.f64.f32 	%fd19, %f3;
	{
	.reg .b32 %temp; 
	mov.b64 	{%temp, %r7}, %fd19;
	}
	abs.f64 	%fd20, %fd19;
	{ // callseq 5, 0
	.param .b64 param0;
	st.param.f64 	[param0], %fd20;
	.param .b64 retval0;
	call.uni (retval0), 
	__internal_accurate_pow, 
	(
	param0
	);
	ld.param.f64 	%fd41, [retval0];
	} // callseq 5
	setp.lt.s32 	%p35, %r7, 0;
	neg.f64 	%fd43, %fd41;
	selp.f64 	%fd44, %fd43, %fd41, %p33;
	selp.f64 	%fd57, %fd44, %fd41, %p35;
	setp.neu.f32 	%p36, %f3, 0f00000000;
	@%p36 bra 	$L__BB1_17;
	setp.eq.s32 	%p37, %r5, 1062207488;
	selp.b32 	%r48, %r7, 0, %p37;
	setp.lt.s32 	%p38, %r17, 0;
	or.b32  	%r49, %r48, 2146435072;
	selp.b32 	%r50, %r49, %r48, %p38;
	mov.b32 	%r51, 0;
	mov.b64 	%fd57, {%r51, %r50};
$L__BB1_17:
	add.f64 	%fd45, %fd19, 0d4000000000000000;
	{
	.reg .b32 %temp; 
	mov.b64 	{%temp, %r52}, %fd45;
	}
	and.b32  	%r53, %r52, 2146435072;
	setp.ne.s32 	%p39, %r53, 2146435072;
	@%p39 bra 	$L__BB1_22;
	setp.num.f32 	%p40, %f3, %f3;
	@%p40 bra 	$L__BB1_20;
	mov.f64 	%fd46, 0d4000000000000000;
	add.rn.f64 	%fd57, %fd19, %fd46;
	bra.uni 	$L__BB1_22;
$L__BB1_20:
	setp.neu.f64 	%p41, %fd20, 0d7FF0000000000000;
	@%p41 bra 	$L__BB1_22;
	setp.lt.s32 	%p42, %r7, 0;
	setp.eq.s32 	%p43, %r5, 1062207488;
	setp.lt.s32 	%p44, %r17, 0;
	selp.b32 	%r55, 0, 2146435072, %p44;
	and.b32  	%r56, %r17, 2147483647;
	setp.ne.s32 	%p45, %r56, 1071644672;
	or.b32  	%r57, %r55, -2147483648;
	selp.b32 	%r58, %r57, %r55, %p45;
	selp.b32 	%r59, %r58, %r55, %p43;
	selp.b32 	%r60, %r59, %r55, %p42;
	mov.b32 	%r61, 0;
	mov.b64 	%fd57, {%r61, %r60};
$L__BB1_22:
	setp.eq.f32 	%p46, %f3, 0f3F800000;
	selp.f64 	%fd47, 0d3FF0000000000000, %fd57, %p46;
	add.f64 	%fd48, %fd18, %fd47;
	sqrt.rn.f64 	%fd49, %fd48;
	cvt.rn.f32.f64 	%f4, %fd49;
	setp.gtu.f32 	%p47, %f4, 0f43340000;
	@%p47 bra 	$L__BB1_24;
	cvt.f64.f32 	%fd50, %f4;
	div.rn.f64 	%fd51, %fd50, 0d4018000000000000;
	cvt.rzi.s32.f64 	%r62, %fd51;
	cvta.to.global.u64 	%rd10, %rd3;
	mul.wide.s32 	%rd11, %r62, 4;
	add.s64 	%rd12, %rd10, %rd11;
	atom.global.add.f32 	%f11, [%rd12], 0f40000000;
$L__BB1_24:
	ret;

}
	// .globl	_Z11create_gridPPPlP5PuntoS3_j
.visible .entry _Z11create_gridPPPlP5PuntoS3_j(
	.param .u64 .ptr .align 1 _Z11create_gridPPPlP5PuntoS3_j_param_0,
	.param .u64 .ptr .align 1 _Z11create_gridPPPlP5PuntoS3_j_param_1,
	.param .u64 .ptr .align 1 _Z11create_gridPPPlP5PuntoS3_j_param_2,
	.param .u32 _Z11create_gridPPPlP5PuntoS3_j_param_3
)
{
	.reg .pred 	%p<2>;
	.reg .b32 	%r<11>;
	.reg .b64 	%rd<10>;
	.reg .b64 	%fd<6>;

	ld.param.u64 	%rd1, [_Z11create_gridPPPlP5PuntoS3_j_param_0];
	ld.param.u64 	%rd2, [_Z11create_gridPPPlP5PuntoS3_j_param_1];
	mov.u32 	%r1, %ctaid.x;
	mov.u32 	%r2, %ctaid.y;
	or.b32  	%r3, %r1, %r2;
	mov.u32 	%r4, %tid.x;
	or.b32  	%r5, %r3, %r4;
	mov.u32 	%r6, %tid.y;
	or.b32  	%r7, %r5, %r6;
	mov.u32 	%r8, %tid.z;
	or.b32  	%r9, %r7, %r8;
	setp.ne.s32 	%p1, %r9, 0;
	@%p1 bra 	$L__BB2_2;
	cvta.to.global.u64 	%rd3, %rd2;
	cvta.to.global.u64 	%rd4, %rd1;
	ld.global.f64 	%fd1, [%rd3+24];
	ld.global.f64 	%fd2, [%rd3+32];
	add.f64 	%fd3, %fd1, %fd2;
	ld.global.f64 	%fd4, [%rd3+40];
	add.f64 	%fd5, %fd3, %fd4;
	cvt.rzi.s32.f64 	%r10, %fd5;
	cvt.s64.s32 	%rd5, %r10;
	ld.global.u64 	%rd6, [%rd4];
	cvta.to.global.u64 	%rd7, %rd6;
	ld.global.u64 	%rd8, [%rd7];
	cvta.to.global.u64 	%rd9, %rd8;
	st.global.u64 	[%rd9], %rd5;
$L__BB2_2:
	ret;

}
.func  (.param .b64 func_retval0) __internal_accurate_pow(
	.param .b64 __internal_accurate_pow_param_0
)
{
	.reg .pred 	%p<8>;
	.reg .b32 	%r<49>;
	.reg .b32 	%f<3>;
	.reg .b64 	%fd<109>;

	ld.param.f64 	%fd10, [__internal_accurate_pow_param_0];
	{
	.reg .b32 %temp; 
	mov.b64 	{%temp, %r46}, %fd10;
	}
	{
	.reg .b32 %temp; 
	mov.b64 	{%r45, %temp}, %fd10;
	}
	shr.u32 	%r47, %r46, 20;
	setp.gt.u32 	%p1, %r46, 1048575;
	@%p1 bra 	$L__BB3_2;
	mul.f64 	%fd11, %fd10, 0d4350000000000000;
	{
	.reg .b32 %temp; 
	mov.b64 	{%temp, %r46}, %fd11;
	}
	{
	.reg .b32 %temp; 
	mov.b64 	{%r45, %temp}, %fd11;
	}
	shr.u32 	%r16, %r46, 20;
	add.s32 	%r47, %r16, -54;
$L__BB3_2:
	add.s32 	%r48, %r47, -1023;
	and.b32  	%r17, %r46, -2146435073;
	or.b32  	%r18, %r17, 1072693248;
	mov.b64 	%fd107, {%r45, %r18};
	setp.lt.u32 	%p2, %r18, 1073127583;
	@%p2 bra 	$L__BB3_4;
	{
	.reg .b32 %temp; 
	mov.b64 	{%r19, %temp}, %fd107;
	}
	{
	.reg .b32 %temp; 
	mov.b64 	{%temp, %r20}, %fd107;
	}
	add.s32 	%r21, %r20, -1048576;
	mov.b64 	%fd107, {%r19, %r21};
	add.s32 	%r48, %r47, -1022;
$L__BB3_4:
	add.f64 	%fd12, %fd107, 0dBFF0000000000000;
	add.f64 	%fd13, %fd107, 0d3FF0000000000000;
	rcp.approx.ftz.f64 	%fd14, %fd13;
	neg.f64 	%fd15, %fd13;
	fma.rn.f64 	%fd16, %fd15, %fd14, 0d3FF0000000000000;
	fma.rn.f64 	%fd17, %fd16, %fd16, %fd16;
	fma.rn.f64 	%fd18, %fd17, %fd14, %fd14;
	mul.f64 	%fd19, %fd12, %fd18;
	fma.rn.f64 	%fd20, %fd12, %fd18, %fd19;
	mul.f64 	%fd21, %fd20, %fd20;
	fma.rn.f64 	%fd22, %fd21, 0d3EB0F5FF7D2CAFE2, 0d3ED0F5D241AD3B5A;
	fma.rn.f64 	%fd23, %fd22, %fd21, 0d3EF3B20A75488A3F;
	fma.rn.f64 	%fd24, %fd23, %fd21, 0d3F1745CDE4FAECD5;
	fma.rn.f64 	%fd25, %fd24, %fd21, 0d3F3C71C7258A578B;
	fma.rn.f64 	%fd26, %fd25, %fd21, 0d3F6249249242B910;
	fma.rn.f64 	%fd27, %fd26, %fd21, 0d3F89999999999DFB;
	sub.f64 	%fd28, %fd12, %fd20;
	add.f64 	%fd29, %fd28, %fd28;
	neg.f64 	%fd30, %fd20;
	fma.rn.f64 	%fd31, %fd30, %fd12, %fd29;
	mul.f64 	%fd32, %fd18, %fd31;
	fma.rn.f64 	%fd33, %fd21, %fd27, 0d3FB5555555555555;
	mov.f64 	%fd34, 0d3FB5555555555555;
	sub.f64 	%fd35, %fd34, %fd33;
	fma.rn.f64 	%fd36, %fd21, %fd27, %fd35;
	add.f64 	%fd37, %fd36, 0dBC46A4CB00B9E7B0;
	add.f64 	%fd38, %fd33, %fd37;
	sub.f64 	%fd39, %fd33, %fd38;
	add.f64 	%fd40, %fd37, %fd39;
	mul.rn.f64 	%fd41, %fd20, %fd20;
	neg.f64 	%fd42, %fd41;
	fma.rn.f64 	%fd43, %fd20, %fd20, %fd42;
	{
	.reg .b32 %temp; 
	mov.b64 	{%r22, %temp}, %fd32;
	}
	{
	.reg .b32 %temp; 
	mov.b64 	{%temp, %r23}, %fd32;
	}
	add.s32 	%r24, %r23, 1048576;
	mov.b64 	%fd44, {%r22, %r24};
	fma.rn.f64 	%fd45, %fd20, %fd44, %fd43;
	mul.rn.f64 	%fd46, %fd41, %fd20;
	neg.f64 	%fd47, %fd46;
	fma.rn.f64 	%fd48, %fd41, %fd20, %fd47;
	fma.rn.f64 	%fd49, %fd41, %fd32, %fd48;
	fma.rn.f64 	%fd50, %fd45, %fd20, %fd49;
	mul.rn.f64 	%fd51, %fd38, %fd46;
	neg.f64 	%fd52, %fd51;
	fma.rn.f64 	%fd53, %fd38, %fd46, %fd52;
	fma.rn.f64 	%fd54, %fd38, %fd50, %fd53;
	fma.rn.f64 	%fd55, %fd40, %fd46, %fd54;
	add.f64 	%fd56, %fd51, %fd55;
	sub.f64 	%fd57, %fd51, %fd56;
	add.f64 	%fd58, %fd55, %fd57;
	add.f64 	%fd59, %fd20, %fd56;
	sub.f64 	%fd60, %fd20, %fd59;
	add.f64 	%fd61, %fd56, %fd60;
	add.f64 	%fd62, %fd58, %fd61;
	add.f64 	%fd63, %fd32, %fd62;
	add.f64 	%fd64, %fd59, %fd63;
	sub.f64 	%fd65, %fd59, %fd64;
	add.f64 	%fd66, %fd63, %fd65;
	xor.b32  	%r25, %r48, -2147483648;
	mov.b32 	%r26, 1127219200;
	mov.b64 	%fd67, {%r25, %r26};
	mov.b32 	%r27, -2147483648;
	mov.b64 	%fd68, {%r27, %r26};
	sub.f64 	%fd69, %fd67, %fd68;
	fma.rn.f64 	%fd70, %fd69, 0d3FE62E42FEFA39EF, %fd64;
	fma.rn.f64 	%fd71, %fd69, 0dBFE62E42FEFA39EF, %fd70;
	sub.f64 	%fd72, %fd71, %fd64;
	sub.f64 	%fd73, %fd66, %fd72;
	fma.rn.f64 	%fd74, %fd69, 0d3C7ABC9E3B39803F, %fd73;
	add.f64 	%fd75, %fd70, %fd74;
	sub.f64 	%fd76, %fd70, %fd75;
	add.f64 	%fd77, %fd74, %fd76;
	mov.f64 	%fd78, 0d4000000000000000;
	{
	.reg .b32 %temp; 
	mov.b64 	{%temp, %r28}, %fd78;
	}
	{
	.reg .b32 %temp; 
	mov.b64 	{%r29, %temp}, %fd78;
	}
	shl.b32 	%r30, %r28, 1;
	setp.gt.u32 	%p3, %r30, -33554433;
	and.b32  	%r31, %r28, -15728641;
	selp.b32 	%r32, %r31, %r28, %p3;
	mov.b64 	%fd79, {%r29, %r32};
	mul.rn.f64 	%fd80, %fd75, %fd79;
	neg.f64 	%fd81, %fd80;
	fma.rn.f64 	%fd82, %fd75, %fd79, %fd81;
	fma.rn.f64 	%fd83, %fd77, %fd79, %fd82;
	add.f64 	%fd4, %fd80, %fd83;
	sub.f64 	%fd84, %fd80, %fd4;
	add.f64 	%fd5, %fd83, %fd84;
	fma.rn.f64 	%fd85, %fd4, 0d3FF71547652B82FE, 0d4338000000000000;
	{
	.reg .b32 %temp; 
	mov.b64 	{%r13, %temp}, %fd85;
	}
	mov.f64 	%fd86, 0dC338000000000000;
	add.rn.f64 	%fd87, %fd85, %fd86;
	fma.rn.f64 	%fd88, %fd87, 0dBFE62E42FEFA39EF, %fd4;
	fma.rn.f64 	%fd89, %fd87, 0dBC7ABC9E3B39803F, %fd88;
	fma.rn.f64 	%fd90, %fd89, 0d3E5ADE1569CE2BDF, 0d3E928AF3FCA213EA;
	fma.rn.f64 	%fd91, %fd90, %fd89, 0d3EC71DEE62401315;
	fma.rn.f64 	%fd92, %fd91, %fd89, 0d3EFA01997C89EB71;
	fma.rn.f64 	%fd93, %fd92, %fd89, 0d3F2A01A014761F65;
	fma.rn.f64 	%fd94, %fd93, %fd89, 0d3F56C16C1852B7AF;
	fma.rn.f64 	%fd95, %fd94, %fd89, 0d3F81111111122322;
	fma.rn.f64 	%fd96, %fd95, %fd89, 0d3FA55555555502A1;
	fma.rn.f64 	%fd97, %fd96, %fd89, 0d3FC5555555555511;
	fma.rn.f64 	%fd98, %fd97, %fd89, 0d3FE000000000000B;
	fma.rn.f64 	%fd99, %fd98, %fd89, 0d3FF0000000000000;
	fma.rn.f64 	%fd100, %fd99, %fd89, 0d3FF0000000000000;
	{
	.reg .b32 %temp; 
	mov.b64 	{%r14, %temp}, %fd100;
	}
	{
	.reg .b32 %temp; 
	mov.b64 	{%temp, %r15}, %fd100;
	}
	shl.b32 	%r33, %r13, 20;
	add.s32 	%r34, %r33, %r15;
	mov.b64 	%fd108, {%r14, %r34};
	{
	.reg .b32 %temp; 
	mov.b64 	{%temp, %r35}, %fd4;
	}
	mov.b32 	%f2, %r35;
	abs.f32 	%f1, %f2;
	setp.lt.f32 	%p4, %f1, 0f4086232B;
	@%p4 bra 	$L__BB3_7;
	setp.lt.f64 	%p5, %fd4, 0d0000000000000000;
	add.f64 	%fd101, %fd4, 0d7FF0000000000000;
	selp.f64 	%fd108, 0d0000000000000000, %fd101, %p5;
	setp.geu.f32 	%p6, %f1, 0f40874800;
	@%p6 bra 	$L__BB3_7;
	shr.u32 	%r36, %r13, 31;
	add.s32 	%r37, %r13, %r36;
	shr.s32 	%r38, %r37, 1;
	shl.b32 	%r39, %r38, 20;
	add.s32 	%r40, %r15, %r39;
	mov.b64 	%fd102, {%r14, %r40};
	sub.s32 	%r41, %r13, %r38;
	shl.b32 	%r42, %r41, 20;
	add.s32 	%r43, %r42, 1072693248;
	mov.b32 	%r44, 0;
	mov.b64 	%fd103, {%r44, %r43};
	mul.f64 	%fd108, %fd103, %fd102;
$L__BB3_7:
	abs.f64 	%fd104, %fd108;
	setp.eq.f64 	%p7, %fd104, 0d7FF0000000000000;
	fma.rn.f64 	%fd105, %fd108, %fd5, %fd108;
	selp.f64 	%fd106, %fd108, %fd105, %p7;
	st.param.f64 	[func_retval0], %fd106;
	ret;

}


// ===== COMPILED SASS (sm_100) =====

	.target	sm_100

	.elftype	@"ET_EXEC"


//--------------------- .note.nv.tkinfo           --------------------------
	.section	.note.nv.tkinfo,"",@"SHT_NOTE"
	.sectionflags	@"SHF_NOTE_NV_TKINFO"
	.tkinfo
        /*0018*/ 	.word	0x00000002
        /*0030*/ 	.string	""
        /*0030*/ 	.string	"ptxas"
        /*0030*/ 	.string	"Cuda compilation tools, release 13.0, V13.0.88"
        /*0030*/ 	.string	"Build cuda_13.0.r13.0/compiler.36424714_0"
        /*0030*/ 	.string	"-arch sm_100 -m 64 "



//--------------------- .note.nv.cuinfo           --------------------------
	.section	.note.nv.cuinfo,"",@"SHT_NOTE"
	.sectionflags	@"SHF_NOTE_NV_CUINFO"
        /*0018*/ 	.short	0x0002
        /*001a*/ 	.short	0x0064
        /*001c*/ 	.short	0x0082
	.zero		2


//--------------------- .nv.info                  --------------------------
	.section	.nv.info,"",@"SHT_CUDA_INFO"
	.align	4


	//----- nvinfo : EIATTR_REGCOUNT
	.align		4
        /*0000*/ 	.byte	0x04, 0x2f
        /*0002*/ 	.short	(.L_1 - .L_0)
	.align		4
.L_0:
        /*0004*/ 	.word	index@(_Z2XYPfS_S_Pi)
        /*0008*/ 	.word	0x0000001f


	//----- nvinfo : EIATTR_FRAME_SIZE
	.align		4
.L_1:
        /*000c*/ 	.byte	0x04, 0x11
        /*000e*/ 	.short	(.L_3 - .L_2)
	.align		4
.L_2:
        /*0010*/ 	.word	index@($_Z2XYPfS_S_Pi$__internal_accurate_pow)
        /*0014*/ 	.word	0x00000000


	//----- nvinfo : EIATTR_FRAME_SIZE
	.align		4
.L_3:
        /*0018*/ 	.byte	0x04, 0x11
        /*001a*/ 	.short	(.L_5 - .L_4)
	.align		4
.L_4:
        /*001c*/ 	.word	index@($__internal_3_$__cuda_sm20_dsqrt_rn_f64_mediumpath_v1)
        /*0020*/ 	.word	0x00000000


	//----- nvinfo : EIATTR_FRAME_SIZE
	.align		4
.L_5:
        /*0024*/ 	.byte	0x04, 0x11
        /*0026*/ 	.short	(.L_7 - .L_6)
	.align		4
.L_6:
        /*0028*/ 	.word	index@($__internal_2_$__cuda_sm20_div_rn_f64_full)
        /*002c*/ 	.word	0x00000000


	//----- nvinfo : EIATTR_FRAME_SIZE
	.align		4
.L_7:
        /*0030*/ 	.byte	0x04, 0x11
        /*0032*/ 	.short	(.L_9 - .L_8)
	.align		4
.L_8:
        /*0034*/ 	.word	index@(_Z2XYPfS_S_Pi)
        /*0038*/ 	.word	0x00000000


	//----- nvinfo : EIATTR_REGCOUNT
	.align		4
.L_9:
        /*003c*/ 	.byte	0x04, 0x2f
        /*003e*/ 	.short	(.L_11 - .L_10)
	.align		4
.L_10:
        /*0040*/ 	.word	index@(_Z2XXPfS_Pi)
        /*0044*/ 	.word	0x0000001f


	//----- nvinfo : EIATTR_FRAME_SIZE
	.align		4
.L_11:
        /*0048*/ 	.byte	0x04, 0x11
        /*004a*/ 	.short	(.L_13 - .L_12)
	.align		4
.L_12:
        /*004c*/ 	.word	index@($_Z2XXPfS_Pi$__internal_accurate_pow)
        /*0050*/ 	.word	0x00000000


	//----- nvinfo : EIATTR_FRAME_SIZE
	.align		4
.L_13:
        /*0054*/ 	.byte	0x04, 0x11
        /*0056*/ 	.short	(.L_15 - .L_14)
	.align		4
.L_14:
        /*0058*/ 	.word	index@($__internal_1_$__cuda_sm20_dsqrt_rn_f64_mediumpath_v1)
        /*005c*/ 	.word	0x00000000


	//----- nvinfo : EIATTR_FRAME_SIZE
	.align		4
.L_15:
        /*0060*/ 	.byte	0x04, 0x11
        /*0062*/ 	.short	(.L_17 - .L_16)
	.align		4
.L_16:
        /*0064*/ 	.word	index@($__internal_0_$__cuda_sm20_div_rn_f64_full)
        /*0068*/ 	.word	0x00000000


	//----- nvinfo : EIATTR_FRAME_SIZE
	.align		4
.L_17:
        /*006c*/ 	.byte	0x04, 0x11
        /*006e*/ 	.short	(.L_19 - .L_18)
	.align		4
.L_18:
        /*0070*/ 	.word	index@(_Z2XXPfS_Pi)
        /*0074*/ 	.word	0x00000000


	//----- nvinfo : EIATTR_REGCOUNT
	.align		4
.L_19:
        /*0078*/ 	.byte	0x04, 0x2f
        /*007a*/ 	.short	(.L_21 - .L_20)
	.align		4
.L_20:
        /*007c*/ 	.word	index@(_Z11create_gridPPPlP5PuntoS3_j)
        /*0080*/ 	.word	0x00000010


	//----- nvinfo : EIATTR_FRAME_SIZE
	.align		4
.L_21:
        /*0084*/ 	.byte	0x04, 0x11
        /*0086*/ 	.short	(.L_23 - .L_22)
	.align		4
.L_22:
        /*0088*/ 	.word	index@(_Z11create_gridPPPlP5PuntoS3_j)
        /*008c*/ 	.word	0x00000000


	//----- nvinfo : EIATTR_MIN_STACK_SIZE
	.align		4
.L_23:
        /*0090*/ 	.byte	0x04, 0x12
        /*0092*/ 	.short	(.L_25 - .L_24)
	.align		4
.L_24:
        /*0094*/ 	.word	index@(_Z11create_gridPPPlP5PuntoS3_j)
        /*0098*/ 	.word	0x00000000


	//----- nvinfo : EIATTR_MIN_STACK_SIZE
	.align		4
.L_25:
        /*009c*/ 	.byte	0x04, 0x12
        /*009e*/ 	.short	(.L_27 - .L_26)
	.align		4
.L_26:
        /*00a0*/ 	.word	index@(_Z2XXPfS_Pi)
        /*00a4*/ 	.word	0x00000000


	//----- nvinfo : EIATTR_MIN_STACK_SIZE
	.align		4
.L_27:
        /*00a8*/ 	.byte	0x04, 0x12
        /*00aa*/ 	.short	(.L_29 - .L_28)
	.align		4
.L_28:
        /*00ac*/ 	.word	index@(_Z2XYPfS_S_Pi)
        /*00b0*/ 	.word	0x00000000
.L_29:


//--------------------- .nv.compat                --------------------------
	.section	.nv.compat,"",@"SHT_CUDA_COMPAT_INFO"
	.align	4
        /*0000*/ 	.byte	0x02, 0x09, 0x00, 0x00, 0x02, 0x02, 0x01, 0x00, 0x02, 0x05, 0x05, 0x00, 0x03, 0x07, 0x01, 0x01
        /*0010*/ 	.byte	0x02, 0x03, 0x00, 0x00, 0x02, 0x06, 0x01, 0x00, 0x04, 0x0b, 0x08, 0x00, 0x01, 0x00, 0x00, 0x00
        /*0020*/ 	.byte	0x00, 0x00, 0x00, 0x00


//--------------------- .nv.info._Z11create_gridPPPlP5PuntoS3_j --------------------------
	.section	.nv.info._Z11create_gridPPPlP5PuntoS3_j,"",@"SHT_CUDA_INFO"
	.sectionflags	@""
	.align	4


	//----- nvinfo : EIATTR_CUDA_API_VERSION
	.align		4
        /*0000*/ 	.byte	0x04, 0x37
        /*0002*/ 	.short	(.L_31 - .L_30)
.L_30:
        /*0004*/ 	.word	0x00000082


	//----- nvinfo : EIATTR_KPARAM_INFO
	.align		4
.L_31:
        /*0008*/ 	.byte	0x04, 0x17
        /*000a*/ 	.short	(.L_33 - .L_32)
.L_32:
        /*000c*/ 	.word	0x00000000
        /*0010*/ 	.short	0x0003
        /*0012*/ 	.short	0x0018
        /*0014*/ 	.byte	0x00, 0xf0, 0x11, 0x00


	//----- nvinfo : EIATTR_KPARAM_INFO
	.align		4
.L_33:
        /*0018*/ 	.byte	0x04, 0x17
        /*001a*/ 	.short	(.L_35 - .L_34)
.L_34:
        /*001c*/ 	.word	0x00000000
        /*0020*/ 	.short	0x0002
        /*0022*/ 	.short	0x0010
        /*0024*/ 	.byte	0x00, 0xf5, 0x21, 0x00


	//----- nvinfo : EIATTR_KPARAM_INFO
	.align		4
.L_35:
        /*0028*/ 	.byte	0x04, 0x17
        /*002a*/ 	.short	(.L_37 - .L_36)
.L_36:
        /*002c*/ 	.word	0x00000000
        /*0030*/ 	.short	0x0001
        /*0032*/ 	.short	0x0008
        /*0034*/ 	.byte	0x00, 0xf5, 0x21, 0x00


	//----- nvinfo : EIATTR_KPARAM_INFO
	.align		4
.L_37:
        /*0038*/ 	.byte	0x04, 0x17
        /*003a*/ 	.short	(.L_39 - .L_38)
.L_38:
        /*003c*/ 	.word	0x00000000
        /*0040*/ 	.short	0x0000
        /*0042*/ 	.short	0x0000
        /*0044*/ 	.byte	0x00, 0xf5, 0x21, 0x00


	//----- nvinfo : EIATTR_SPARSE_MMA_MASK
	.align		4
.L_39:
        /*0048*/ 	.byte	0x03, 0x50
        /*004a*/ 	.short	0x0000


	//----- nvinfo : EIATTR_MAXREG_COUNT
	.align		4
        /*004c*/ 	.byte	0x03, 0x1b
        /*004e*/ 	.short	0x00ff


	//----- nvinfo : EIATTR_MERCURY_ISA_VERSION
	.align		4
        /*0050*/ 	.byte	0x03, 0x5f
        /*0052*/ 	.short	0x0101


	//----- nvinfo : EIATTR_VRC_CTA_INIT_COUNT
	.align		4
        /*0054*/ 	.byte	0x02, 0x4a
	.zero		1
	.zero		1


	//----- nvinfo : EIATTR_EXIT_INSTR_OFFSETS
	.align		4
        /*0058*/ 	.byte	0x04, 0x1c
        /*005a*/ 	.short	(.L_41 - .L_40)


	//   ....[0]....
.L_40:
        /*005c*/ 	.word	0x00000080


	//   ....[1]....
        /*0060*/ 	.word	0x00000160


	//----- nvinfo : EIATTR_CBANK_PARAM_SIZE
	.align		4
.L_41:
        /*0064*/ 	.byte	0x03, 0x19
        /*0066*/ 	.short	0x001c


	//----- nvinfo : EIATTR_PARAM_CBANK
	.align		4
        /*0068*/ 	.byte	0x04, 0x0a
        /*006a*/ 	.short	(.L_43 - .L_42)
	.align		4
.L_42:
        /*006c*/ 	.word	index@(.nv.constant0._Z11create_gridPPPlP5PuntoS3_j)
        /*0070*/ 	.short	0x0380
        /*0072*/ 	.short	0x001c


	//----- nvinfo : EIATTR_SW_WAR
	.align		4
.L_43:
        /*0074*/ 	.byte	0x04, 0x36
        /*0076*/ 	.short	(.L_45 - .L_44)
.L_44:
        /*0078*/ 	.word	0x00000008
.L_45:


//--------------------- .nv.info._Z2XXPfS_Pi      --------------------------
	.section	.nv.info._Z2XXPfS_Pi,"",@"SHT_CUDA_INFO"
	.sectionflags	@""
	.align	4


	//----- nvinfo : EIATTR_CUDA_API_VERSION
	.align		4
        /*0000*/ 	.byte	0x04, 0x37
        /*0002*/ 	.short	(.L_47 - .L_46)
.L_46:
        /*0004*/ 	.word	0x00000082


	//----- nvinfo : EIATTR_KPARAM_INFO
	.align		4
.L_47:
        /*0008*/ 	.byte	0x04, 0x17
        /*000a*/ 	.short	(.L_49 - .L_48)
.L_48:
        /*000c*/ 	.word	0x00000000
        /*0010*/ 	.short	0x0002
        /*0012*/ 	.short	0x0010
        /*0014*/ 	.byte	0x00, 0xf5, 0x21, 0x00


	//----- nvinfo : EIATTR_KPARAM_INFO
	.align		4
.L_49:
        /*0018*/ 	.byte	0x04, 0x17
        /*001a*/ 	.short	(.L_51 - .L_50)
.L_50:
        /*001c*/ 	.word	0x00000000
        /*0020*/ 	.short	0x0001
        /*0022*/ 	.short	0x0008
        /*0024*/ 	.byte	0x00, 0xf5, 0x21, 0x00


	//----- nvinfo : EIATTR_KPARAM_INFO
	.align		4
.L_51:
        /*0028*/ 	.byte	0x04, 0x17
        /*002a*/ 	.short	(.L_53 - .L_52)
.L_52:
        /*002c*/ 	.word	0x00000000
        /*0030*/ 	.short	0x0000
        /*0032*/ 	.short	0x0000
        /*0034*/ 	.byte	0x00, 0xf5, 0x21, 0x00


	//----- nvinfo : EIATTR_SPARSE_MMA_MASK
	.align		4
.L_53:
        /*0038*/ 	.byte	0x03, 0x50
        /*003a*/ 	.short	0x0000


	//----- nvinfo : EIATTR_MAXREG_COUNT
	.align		4
        /*003c*/ 	.byte	0x03, 0x1b
        /*003e*/ 	.short	0x00ff


	//----- nvinfo : EIATTR_MERCURY_ISA_VERSION
	.align		4
        /*0040*/ 	.byte	0x03, 0x5f
        /*0042*/ 	.short	0x0101


	//----- nvinfo : EIATTR_VRC_CTA_INIT_COUNT
	.align		4
        /*0044*/ 	.byte	0x02, 0x4a
	.zero		1
	.zero		1


	//----- nvinfo : EIATTR_EXIT_INSTR_OFFSETS
	.align		4
        /*0048*/ 	.byte	0x04, 0x1c
        /*004a*/ 	.short	(.L_55 - .L_54)


	//   ....[0]....
.L_54:
        /*004c*/ 	.word	0x000000f0


	//   ....[1]....
        /*0050*/ 	.word	0x00000820


	//   ....[2]....
        /*0054*/ 	.word	0x000009f0


	//----- nvinfo : EIATTR_CRS_STACK_SIZE
	.align		4
.L_55:
        /*0058*/ 	.byte	0x04, 0x1e
        /*005a*/ 	.short	(.L_57 - .L_56)
.L_56:
        /*005c*/ 	.word	0x00000000


	//----- nvinfo : EIATTR_CBANK_PARAM_SIZE
	.align		4
.L_57:
        /*0060*/ 	.byte	0x03, 0x19
        /*0062*/ 	.short	0x0018


	//----- nvinfo : EIATTR_PARAM_CBANK
	.align		4
        /*0064*/ 	.byte	0x04, 0x0a
        /*0066*/ 	.short	(.L_59 - .L_58)
	.align		4
.L_58:
        /*0068*/ 	.word	index@(.nv.constant0._Z2XXPfS_Pi)
        /*006c*/ 	.short	0x0380
        /*006e*/ 	.short	0x0018


	//----- nvinfo : EIATTR_SW_WAR
	.align		4
.L_59:
        /*0070*/ 	.byte	0x04, 0x36
        /*0072*/ 	.short	(.L_61 - .L_60)
.L_60:
        /*0074*/ 	.word	0x00000008
.L_61:


//--------------------- .nv.info._Z2XYPfS_S_Pi    --------------------------
	.section	.nv.info._Z2XYPfS_S_Pi,"",@"SHT_CUDA_INFO"
	.sectionflags	@""
	.align	4


	//----- nvinfo : EIATTR_CUDA_API_VERSION
	.align		4
        /*0000*/ 	.byte	0x04, 0x37
        /*0002*/ 	.short	(.L_63 - .L_62)
.L_62:
        /*0004*/ 	.word	0x00000082


	//----- nvinfo : EIATTR_KPARAM_INFO
	.align		4
.L_63:
        /*0008*/ 	.byte	0x04, 0x17
        /*000a*/ 	.short	(.L_65 - .L_64)
.L_64:
        /*000c*/ 	.word	0x00000000
        /*0010*/ 	.short	0x0003
        /*0012*/ 	.short	0x0018
        /*0014*/ 	.byte	0x00, 0xf5, 0x21, 0x00


	//----- nvinfo : EIATTR_KPARAM_INFO
	.align		4
.L_65:
        /*0018*/ 	.byte	0x04, 0x17
        /*001a*/ 	.short	(.L_67 - .L_66)
.L_66:
        /*001c*/ 	.word	0x00000000
        /*0020*/ 	.short	0x0002
        /*0022*/ 	.short	0x0010
        /*0024*/ 	.byte	0x00, 0xf5, 0x21, 0x00


	//----- nvinfo : EIATTR_KPARAM_INFO
	.align		4
.L_67:
        /*0028*/ 	.byte	0x04, 0x17
        /*002a*/ 	.short	(.L_69 - .L_68)
.L_68:
        /*002c*/ 	.word	0x00000000
        /*0030*/ 	.short	0x0001
        /*0032*/ 	.short	0x0008
        /*0034*/ 	.byte	0x00, 0xf5, 0x21, 0x00


	//----- nvinfo : EIATTR_KPARAM_INFO
	.align		4
.L_69:
        /*0038*/ 	.byte	0x04, 0x17
        /*003a*/ 	.short	(.L_71 - .L_70)
.L_70:
        /*003c*/ 	.word	0x00000000
        /*0040*/ 	.short	0x0000
        /*0042*/ 	.short	0x0000
        /*0044*/ 	.byte	0x00, 0xf5, 0x21, 0x00


	//----- nvinfo : EIATTR_SPARSE_MMA_MASK
	.align		4
.L_71:
        /*0048*/ 	.byte	0x03, 0x50
        /*004a*/ 	.short	0x0000


	//----- nvinfo : EIATTR_MAXREG_COUNT
	.align		4
        /*004c*/ 	.byte	0x03, 0x1b
        /*004e*/ 	.short	0x00ff


	//----- nvinfo : EIATTR_MERCURY_ISA_VERSION
	.align		4
        /*0050*/ 	.byte	0x03, 0x5f
        /*0052*/ 	.short	0x0101


	//----- nvinfo : EIATTR_VRC_CTA_INIT_COUNT
	.align		4
        /*0054*/ 	.byte	0x02, 0x4a
	.zero		1
	.zero		1


	//----- nvinfo : EIATTR_EXIT_INSTR_OFFSETS
	.align		4
        /*0058*/ 	.byte	0x04, 0x1c
        /*005a*/ 	.short	(.L_73 - .L_72)


	//   ....[0]....
.L_72:
        /*005c*/ 	.word	0x000000e0


	//   ....[1]....
        /*0060*/ 	.word	0x00000820


	//   ....[2]....
        /*0064*/ 	.word	0x000009f0


	//----- nvinfo : EIATTR_CRS_STACK_SIZE
	.align		4
.L_73:
        /*0068*/ 	.byte	0x04, 0x1e
        /*006a*/ 	.short	(.L_75 - .L_74)
.L_74:
        /*006c*/ 	.word	0x00000000


	//----- nvinfo : EIATTR_CBANK_PARAM_SIZE
	.align		4
.L_75:
        /*0070*/ 	.byte	0x03, 0x19
        /*0072*/ 	.short	0x0020


	//----- nvinfo : EIATTR_PARAM_CBANK
	.align		4
        /*0074*/ 	.byte	0x04, 0x0a
        /*0076*/ 	.short	(.L_77 - .L_76)
	.align		4
.L_76:
        /*0078*/ 	.word	index@(.nv.constant0._Z2XYPfS_S_Pi)
        /*007c*/ 	.short	0x0380
        /*007e*/ 	.short	0x0020


	//----- nvinfo : EIATTR_SW_WAR
	.align		4
.L_77:
        /*0080*/ 	.byte	0x04, 0x36
        /*0082*/ 	.short	(.L_79 - .L_78)
.L_78:
        /*0084*/ 	.word	0x00000008
.L_79:


//--------------------- .nv.callgraph             --------------------------
	.section	.nv.callgraph,"",@"SHT_CUDA_CALLGRAPH"
	.align	4
	.sectionentsize	8
	.align		4
        /*0000*/ 	.word	0x00000000
	.align		4
        /*0004*/ 	.word	0xffffffff
	.align		4
        /*0008*/ 	.word	0x00000000
	.align		4
        /*000c*/ 	.word	0xfffffffe
	.align		4
        /*0010*/ 	.word	0x00000000
	.align		4
        /*0014*/ 	.word	0xfffffffd
	.align		4
        /*0018*/ 	.word	0x00000000
	.align		4
        /*001c*/ 	.word	0xfffffffc


//--------------------- .text._Z11create_gridPPPlP5PuntoS3_j --------------------------
	.section	.text._Z11create_gridPPPlP5PuntoS3_j,"ax",@progbits
	.align	128
        .global         _Z11create_gridPPPlP5PuntoS3_j
        .type           _Z11create_gridPPPlP5PuntoS3_j,@function
        .size           _Z11create_gridPPPlP5PuntoS3_j,(.L_x_53 - _Z11create_gridPPPlP5PuntoS3_j)
        .other          _Z11create_gridPPPlP5PuntoS3_j,@"STO_CUDA_ENTRY STV_DEFAULT"
_Z11create_gridPPPlP5PuntoS3_j:
.text._Z11create_gridPPPlP5PuntoS3_j:
[----:B------:R-:W-:Y:S01]  /*0000*/  LDC R1, c[0x0][0x37c] ;  /* 0x0000df00ff017b82 */ /* 0x000fe20000000800 */
[----:B------:R-:W0:Y:S07]  /*0010*/  S2R R0, SR_CTAID.Y ;  /* 0x0000000000007919 */ /* 0x000e2e0000002600 */
[----:B------:R-:W0:Y:S01]  /*0020*/  S2UR UR4, SR_CTAID.X ;  /* 0x00000000000479c3 */ /* 0x000e220000002500 */
[----:B------:R-:W0:Y:S01]  /*0030*/  S2R R3, SR_TID.X ;  /* 0x0000000000037919 */ /* 0x000e220000002100 */
[----:B------:R-:W1:Y:S01]  /*0040*/  S2R R5, SR_TID.Y ;  /* 0x0000000000057919 */ /* 0x000e620000002200 */
[----:B------:R-:W1:Y:S01]  /*0050*/  S2R R2, SR_TID.Z ;  /* 0x0000000000027919 */ /* 0x000e620000002300 */
[----:B0-----:R-:W-:-:S04]  /*0060*/  LOP3.LUT R0, R3, UR4, R0, 0xfe, !PT ;  /* 0x0000000403007c12 */ /* 0x001fc8000f8efe00 */
[----:B-1----:R-:W-:-:S13]  /*0070*/  LOP3.LUT P0, RZ, R2, R0, R5, 0xfe, !PT ;  /* 0x0000000002ff7212 */ /* 0x002fda000780fe05 */
[----:B------:R-:W-:Y:S05]  /*0080*/  @P0 EXIT ;  /* 0x000000000000094d */ /* 0x000fea0003800000 */
[----:B------:R-:W0:Y:S01]  /*0090*/  LDC.64 R8, c[0x0][0x380] ;  /* 0x0000e000ff087b82 */ /* 0x000e220000000a00 */
[----:B------:R-:W0:Y:S02]  /*00a0*/  LDCU.64 UR4, c[0x0][0x358] ;  /* 0x00006b00ff0477ac */ /* 0x000e240008000a00 */
[----:B0-----:R-:W2:Y:S05]  /*00b0*/  LDG.E.64 R8, desc[UR4][R8.64] ;  /* 0x0000000408087981 */ /* 0x001eaa000c1e1b00 */
[----:B------:R-:W0:Y:S02]  /*00c0*/  LDC.64 R12, c[0x0][0x388] ;  /* 0x0000e200ff0c7b82 */ /* 0x000e240000000a00 */
[----:B0-----:R-:W3:Y:S04]  /*00d0*/  LDG.E.64 R2, desc[UR4][R12.64+0x18] ;  /* 0x000018040c027981 */ /* 0x001ee8000c1e1b00 */
[----:B------:R-:W3:Y:S04]  /*00e0*/  LDG.E.64 R4, desc[UR4][R12.64+0x20] ;  /* 0x000020040c047981 */ /* 0x000ee8000c1e1b00 */
[----:B------:R-:W4:Y:S04]  /*00f0*/  LDG.E.64 R6, desc[UR4][R12.64+0x28] ;  /* 0x000028040c067981 */ /* 0x000f28000c1e1b00 */
[----:B--2---:R-:W2:Y:S01]  /*0100*/  LDG.E.64 R10, desc[UR4][R8.64] ;  /* 0x00000004080a7981 */ /* 0x004ea2000c1e1b00 */
[----:B---3--:R-:W-:-:S08]  /*0110*/  DADD R2, R2, R4 ;  /* 0x0000000002027229 */ /* 0x008fd00000000004 */
[----:B----4-:R-:W-:-:S06]  /*0120*/  DADD R2, R2, R6 ;  /* 0x0000000002027229 */ /* 0x010fcc0000000006 */
[----:B------:R-:W0:Y:S02]  /*0130*/  F2I.F64.TRUNC R4, R2 ;  /* 0x0000000200047311 */ /* 0x000e24000030d100 */
[----:B0-----:R-:W-:-:S05]  /*0140*/  SHF.R.S32.HI R5, RZ, 0x1f, R4 ;  /* 0x0000001fff057819 */ /* 0x001fca0000011404 */
[----:B--2---:R-:W-:Y:S01]  /*0150*/  STG.E.64 desc[UR4][R10.64], R4 ;  /* 0x000000040a007986 */ /* 0x004fe2000c101b04 */
[----:B------:R-:W-:Y:S05]  /*0160*/  EXIT ;  /* 0x000000000000794d */ /* 0x000fea0003800000 */
.L_x_0:
[----:B------:R-:W-:-:S00]  /*0170*/  BRA `(.L_x_0) ;  /* 0xfffffffc00fc7947 */ /* 0x000fc0000383ffff */
[----:B------:R-:W-:-:S00]  /*0180*/  NOP ;  /* 0x0000000000007918 */ /* 0x000fc00000000000 */
[----:B------:R-:W-:-:S00]  /*0190*/  NOP ;  /* 0x0000000000007918 */ /* 0x000fc00000000000 */
[----:B------:R-:W-:-:S00]  /*01a0*/  NOP ;  /* 0x0000000000007918 */ /* 0x000fc00000000000 */
[----:B------:R-:W-:-:S00]  /*01b0*/  NOP ;  /* 0x0000000000007918 */ /* 0x000fc00000000000 */
[----:B------:R-:W-:-:S00]  /*01c0*/  NOP ;  /* 0x0000000000007918 */ /* 0x000fc00000000000 */
[----:B------:R-:W-:-:S00]  /*01d0*/  NOP ;  /* 0x0000000000007918 */ /* 0x000fc00000000000 */
[----:B------:R-:W-:-:S00]  /*01e0*/  NOP ;  /* 0x0000000000007918 */ /* 0x000fc00000000000 */
[----:B------:R-:W-:-:S00]  /*01f0*/  NOP ;  /* 0x0000000000007918 */ /* 0x000fc00000000000 */
.L_x_53:


//--------------------- .text._Z2XXPfS_Pi         --------------------------
	.section	.text._Z2XXPfS_Pi,"ax",@progbits
	.align	128
        .global         _Z2XXPfS_Pi
        .type           _Z2XXPfS_Pi,@function
        .size           _Z2XXPfS_Pi,(.L_x_49 - _Z2XXPfS_Pi)
        .other          _Z2XXPfS_Pi,@"STO_CUDA_ENTRY STV_DEFAULT"
_Z2XXPfS_Pi:
.text._Z2XXPfS_Pi:
[----:B------:R-:W-:Y:S08]  /*0000*/  LDC R1, c[0x0][0x37c] ;  /* 0x0000df00ff017b82 */ /* 0x000ff00000000800 */
[----:B------:R-:W0:Y:S01]  /*0010*/  LDC.64 R2, c[0x0][0x390] ;  /* 0x0000e400ff027b82 */ /* 0x000e220000000a00 */
[----:B------:R-:W0:Y:S02]  /*0020*/  LDCU.64 UR4, c[0x0][0x358] ;  /* 0x00006b00ff0477ac */ /* 0x000e240008000a00 */
[----:B0-----:R-:W2:Y:S01]  /*0030*/  LDG.E R2, desc[UR4][R2.64] ;  /* 0x0000000402027981 */ /* 0x001ea2000c1e1900 */
[----:B------:R-:W0:Y:S01]  /*0040*/  LDCU UR6, c[0x0][0x360] ;  /* 0x00006c00ff0677ac */ /* 0x000e220008000800 */
[----:B------:R-:W0:Y:S01]  /*0050*/  S2R R0, SR_TID.X ;  /* 0x0000000000007919 */ /* 0x000e220000002100 */
[----:B------:R-:W1:Y:S01]  /*0060*/  LDCU UR7, c[0x0][0x364] ;  /* 0x00006c80ff0777ac */ /* 0x000e620008000800 */
[----:B------:R-:W0:Y:S01]  /*0070*/  S2R R5, SR_CTAID.X ;  /* 0x0000000000057919 */ /* 0x000e220000002500 */
[----:B------:R-:W1:Y:S01]  /*0080*/  S2R R4, SR_TID.Y ;  /* 0x0000000000047919 */ /* 0x000e620000002200 */
[----:B------:R-:W1:Y:S01]  /*0090*/  S2R R7, SR_CTAID.Y ;  /* 0x0000000000077919 */ /* 0x000e620000002600 */
[----:B0-----:R-:W-:-:S02]  /*00a0*/  IMAD R0, R5, UR6, R0 ;  /* 0x0000000605007c24 */ /* 0x001fc4000f8e0200 */
[----:B-1----:R-:W-:-:S05]  /*00b0*/  IMAD R5, R7, UR7, R4 ;  /* 0x0000000707057c24 */ /* 0x002fca000f8e0204 */
[----:B------:R-:W-:-:S04]  /*00c0*/  ISETP.GE.AND P0, PT, R0, R5, PT ;  /* 0x000000050000720c */ /* 0x000fc80003f06270 */
[----:B--2---:R-:W-:-:S04]  /*00d0*/  ISETP.LT.AND P0, PT, R5, R2, !P0 ;  /* 0x000000020500720c */ /* 0x004fc80004701270 */
[----:B------:R-:W-:-:S13]  /*00e0*/  ISETP.GE.OR P0, PT, R0, R2, !P0 ;  /* 0x000000020000720c */ /* 0x000fda0004706670 */
[----:B------:R-:W-:Y:S05]  /*00f0*/  @P0 EXIT ;  /* 0x000000000000094d */ /* 0x000fea0003800000 */
[----:B------:R-:W0:Y:S01]  /*0100*/  LDC.64 R6, c[0x0][0x388] ;  /* 0x0000e200ff067b82 */ /* 0x000e220000000a00 */
[----:B------:R-:W-:Y:S02]  /*0110*/  IMAD R9, R0, 0x3, RZ ;  /* 0x0000000300097824 */ /* 0x000fe400078e02ff */
[----:B------:R-:W-:Y:S02]  /*0120*/  IMAD R5, R5, 0x3, RZ ;  /* 0x0000000305057824 */ /* 0x000fe400078e02ff */
[----:B0-----:R-:W-:-:S04]  /*0130*/  IMAD.WIDE R8, R9, 0x4, R6 ;  /* 0x0000000409087825 */ /* 0x001fc800078e0206 */
[----:B------:R-:W-:Y:S01]  /*0140*/  IMAD.WIDE.U32 R6, R5, 0x4, R6 ;  /* 0x0000000405067825 */ /* 0x000fe200078e0006 */
[----:B------:R-:W2:Y:S04]  /*0150*/  LDG.E R28, desc[UR4][R8.64] ;  /* 0x00000004081c7981 */ /* 0x000ea8000c1e1900 */
[----:B------:R-:W2:Y:S01]  /*0160*/  LDG.E R3, desc[UR4][R6.64] ;  /* 0x0000000406037981 */ /* 0x000ea2000c1e1900 */
[----:B------:R-:W-:Y:S01]  /*0170*/  BSSY.RECONVERGENT B0, `(.L_x_1) ;  /* 0x0000007000007945 */ /* 0x000fe20003800200 */
[----:B------:R-:W-:Y:S01]  /*0180*/  MOV R0, 0x1e0 ;  /* 0x000001e000007802 */ /* 0x000fe20000000f00 */
[----:B--2---:R-:W-:-:S04]  /*0190*/  FADD R28, R28, -R3 ;  /* 0x800000031c1c7221 */ /* 0x004fc80000000000 */
[----:B------:R-:W0:Y:S02]  /*01a0*/  F2F.F64.F32 R26, R28 ;  /* 0x0000001c001a7310 */ /* 0x000e240000201800 */
[----:B0-----:R-:W-:-:S10]  /*01b0*/  DADD R2, -RZ, |R26| ;  /* 0x00000000ff027229 */ /* 0x001fd4000000051a */
[----:B------:R-:W-:-:S07]  /*01c0*/  IMAD.MOV.U32 R10, RZ, RZ, R2 ;  /* 0x000000ffff0a7224 */ /* 0x000fce00078e0002 */
[----:B------:R-:W-:Y:S05]  /*01d0*/  CALL.REL.NOINC `($_Z2XXPfS_Pi$__internal_accurate_pow) ;  /* 0x0000001000087944 */ /* 0x000fea0003c00000 */
[----:B------:R-:W-:Y:S05]  /*01e0*/  BSYNC.RECONVERGENT B0 ;  /* 0x0000000000007941 */ /* 0x000fea0003800200 */
.L_x_1:
[----:B------:R-:W2:Y:S04]  /*01f0*/  LDG.E R2, desc[UR4][R8.64+0x4] ;  /* 0x0000040408027981 */ /* 0x000ea8000c1e1900 */
[----:B------:R-:W2:Y:S01]  /*0200*/  LDG.E R3, desc[UR4][R6.64+0x4] ;  /* 0x0000040406037981 */ /* 0x000ea2000c1e1900 */
[----:B------:R-:W-:Y:S01]  /*0210*/  DADD R12, R26, 2 ;  /* 0x400000001a0c7429 */ /* 0x000fe20000000000 */
[C---:B------:R-:W-:Y:S01]  /*0220*/  FSETP.NEU.AND P1, PT, R28.reuse, RZ, PT ;  /* 0x000000ff1c00720b */ /* 0x040fe20003f2d000 */
[----:B------:R-:W-:Y:S01]  /*0230*/  BSSY.RECONVERGENT B0, `(.L_x_2) ;  /* 0x0000012000007945 */ /* 0x000fe20003800200 */
[----:B------:R-:W-:-:S07]  /*0240*/  FSETP.NEU.AND P0, PT, R28, 1, PT ;  /* 0x3f8000001c00780b */ /* 0x000fce0003f0d000 */
[----:B------:R-:W-:Y:S01]  /*0250*/  LOP3.LUT R12, R13, 0x7ff00000, RZ, 0xc0, !PT ;  /* 0x7ff000000d0c7812 */ /* 0x000fe200078ec0ff */
[----:B------:R-:W-:-:S03]  /*0260*/  IMAD.MOV.U32 R13, RZ, RZ, R11 ;  /* 0x000000ffff0d7224 */ /* 0x000fc600078e000b */
[----:B------:R-:W-:Y:S01]  /*0270*/  ISETP.NE.AND P2, PT, R12, 0x7ff00000, PT ;  /* 0x7ff000000c00780c */ /* 0x000fe20003f45270 */
[----:B------:R-:W-:Y:S01]  /*0280*/  IMAD.MOV.U32 R12, RZ, RZ, R10 ;  /* 0x000000ffff0c7224 */ /* 0x000fe200078e000a */
[----:B------:R-:W-:Y:S01]  /*0290*/  @!P1 CS2R R12, SRZ ;  /* 0x00000000000c9805 */ /* 0x000fe2000001ff00 */
[----:B--2---:R-:W-:-:S04]  /*02a0*/  FADD R2, R2, -R3 ;  /* 0x8000000302027221 */ /* 0x004fc80000000000 */
[----:B------:R-:W0:Y:S02]  /*02b0*/  F2F.F64.F32 R4, R2 ;  /* 0x0000000200047310 */ /* 0x000e240000201800 */
[----:B0-----:R-:W-:-:S10]  /*02c0*/  DADD R14, -RZ, |R4| ;  /* 0x00000000ff0e7229 */ /* 0x001fd40000000504 */
[----:B------:R-:W-:Y:S01]  /*02d0*/  IMAD.MOV.U32 R10, RZ, RZ, R14 ;  /* 0x000000ffff0a7224 */ /* 0x000fe200078e000e */
[----:B------:R-:W-:Y:S06]  /*02e0*/  @P2 BRA `(.L_x_3) ;  /* 0x0000000000182947 */ /* 0x000fec0003800000 */
[----:B------:R-:W-:-:S13]  /*02f0*/  FSETP.NAN.AND P1, PT, R28, R28, PT ;  /* 0x0000001c1c00720b */ /* 0x000fda0003f28000 */
[----:B------:R-:W-:Y:S01]  /*0300*/  @P1 DADD R12, R26, 2 ;  /* 0x400000001a0c1429 */ /* 0x000fe20000000000 */
[----:B------:R-:W-:Y:S10]  /*0310*/  @P1 BRA `(.L_x_3) ;  /* 0x00000000000c1947 */ /* 0x000ff40003800000 */
[----:B------:R-:W-:-:S14]  /*0320*/  DSETP.NEU.AND P1, PT, |R26|, +INF , PT ;  /* 0x7ff000001a00742a */ /* 0x000fdc0003f2d200 */
[----:B------:R-:W-:Y:S02]  /*0330*/  @!P1 IMAD.MOV.U32 R12, RZ, RZ, 0x0 ;  /* 0x00000000ff0c9424 */ /* 0x000fe400078e00ff */
[----:B------:R-:W-:-:S07]  /*0340*/  @!P1 IMAD.MOV.U32 R13, RZ, RZ, 0x7ff00000 ;  /* 0x7ff00000ff0d9424 */ /* 0x000fce00078e00ff */
.L_x_3:
[----:B------:R-:W-:Y:S05]  /*0350*/  BSYNC.RECONVERGENT B0 ;  /* 0x0000000000007941 */ /* 0x000fea0003800200 */
.L_x_2:
[----:B------:R-:W-:Y:S01]  /*0360*/  BSSY.RECONVERGENT B0, `(.L_x_4) ;  /* 0x0000006000007945 */ /* 0x000fe20003800200 */
[----:B------:R-:W-:Y:S01]  /*0370*/  FSEL R26, R12, RZ, P0 ;  /* 0x000000ff0c1a7208 */ /* 0x000fe20000000000 */
[----:B------:R-:W-:Y:S01]  /*0380*/  IMAD.MOV.U32 R3, RZ, RZ, R15 ;  /* 0x000000ffff037224 */ /* 0x000fe200078e000f */
[----:B------:R-:W-:Y:S02]  /*0390*/  FSEL R27, R13, 1.875, P0 ;  /* 0x3ff000000d1b7808 */ /* 0x000fe40000000000 */
[----:B------:R-:W-:-:S07]  /*03a0*/  MOV R0, 0x3c0 ;  /* 0x000003c000007802 */ /* 0x000fce0000000f00 */
[----:B------:R-:W-:Y:S05]  /*03b0*/  CALL.REL.NOINC `($_Z2XXPfS_Pi$__internal_accurate_pow) ;  /* 0x0000000c00907944 */ /* 0x000fea0003c00000 */
[----:B------:R-:W-:Y:S05]  /*03c0*/  BSYNC.RECONVERGENT B0 ;  /* 0x0000000000007941 */ /* 0x000fea0003800200 */
.L_x_4:
[----:B------:R-:W2:Y:S04]  /*03d0*/  LDG.E R28, desc[UR4][R8.64+0x8] ;  /* 0x00000804081c7981 */ /* 0x000ea8000c1e1900 */
[----:B------:R-:W2:Y:S01]  /*03e0*/  LDG.E R7, desc[UR4][R6.64+0x8] ;  /* 0x0000080406077981 */ /* 0x000ea2000c1e1900 */
[----:B------:R-:W-:Y:S01]  /*03f0*/  DADD R12, R4, 2 ;  /* 0x40000000040c7429 */ /* 0x000fe20000000000 */
[C---:B------:R-:W-:Y:S01]  /*0400*/  FSETP.NEU.AND P1, PT, R2.reuse, RZ, PT ;  /* 0x000000ff0200720b */ /* 0x040fe20003f2d000 */
[----:B------:R-:W-:Y:S01]  /*0410*/  BSSY.RECONVERGENT B0, `(.L_x_5) ;  /* 0x000000f000007945 */ /* 0x000fe20003800200 */
[----:B------:R-:W-:-:S07]  /*0420*/  FSETP.NEU.AND P0, PT, R2, 1, PT ;  /* 0x3f8000000200780b */ /* 0x000fce0003f0d000 */
[----:B------:R-:W-:-:S04]  /*0430*/  LOP3.LUT R12, R13, 0x7ff00000, RZ, 0xc0, !PT ;  /* 0x7ff000000d0c7812 */ /* 0x000fc800078ec0ff */
[----:B------:R-:W-:Y:S02]  /*0440*/  ISETP.NE.AND P2, PT, R12, 0x7ff00000, PT ;  /* 0x7ff000000c00780c */ /* 0x000fe40003f45270 */
[----:B------:R-:W-:Y:S01]  /*0450*/  @!P1 CS2R R10, SRZ ;  /* 0x00000000000a9805 */ /* 0x000fe2000001ff00 */
[----:B--2---:R-:W-:-:S04]  /*0460*/  FADD R28, R28, -R7 ;  /* 0x800000071c1c7221 */ /* 0x004fc80000000000 */
[----:B------:R-:W0:Y:S02]  /*0470*/  F2F.F64.F32 R6, R28 ;  /* 0x0000001c00067310 */ /* 0x000e240000201800 */
[----:B0-----:R-:W-:-:S04]  /*0480*/  DADD R12, -RZ, |R6| ;  /* 0x00000000ff0c7229 */ /* 0x001fc80000000506 */
[----:B------:R-:W-:Y:S07]  /*0490*/  @P2 BRA `(.L_x_6) ;  /* 0x0000000000182947 */ /* 0x000fee0003800000 */
[----:B------:R-:W-:-:S13]  /*04a0*/  FSETP.NAN.AND P1, PT, R2, R2, PT ;  /* 0x000000020200720b */ /* 0x000fda0003f28000 */
[----:B------:R-:W-:Y:S01]  /*04b0*/  @P1 DADD R10, R4, 2 ;  /* 0x40000000040a1429 */ /* 0x000fe20000000000 */
[----:B------:R-:W-:Y:S10]  /*04c0*/  @P1 BRA `(.L_x_6) ;  /* 0x00000000000c1947 */ /* 0x000ff40003800000 */
[----:B------:R-:W-:-:S14]  /*04d0*/  DSETP.NEU.AND P1, PT, |R4|, +INF , PT ;  /* 0x7ff000000400742a */ /* 0x000fdc0003f2d200 */
[----:B------:R-:W-:Y:S02]  /*04e0*/  @!P1 IMAD.MOV.U32 R10, RZ, RZ, 0x0 ;  /* 0x00000000ff0a9424 */ /* 0x000fe400078e00ff */
[----:B------:R-:W-:-:S07]  /*04f0*/  @!P1 IMAD.MOV.U32 R11, RZ, RZ, 0x7ff00000 ;  /* 0x7ff00000ff0b9424 */ /* 0x000fce00078e00ff */
.L_x_6:
[----:B------:R-:W-:Y:S05]  /*0500*/  BSYNC.RECONVERGENT B0 ;  /* 0x0000000000007941 */ /* 0x000fea0003800200 */
.L_x_5:
[----:B------:R-:W-:Y:S01]  /*0510*/  FSEL R2, R10, RZ, P0 ;  /* 0x000000ff0a027208 */ /* 0x000fe20000000000 */
[----:B------:R-:W-:Y:S01]  /*0520*/  BSSY.RECONVERGENT B0, `(.L_x_7) ;  /* 0x0000007000007945 */ /* 0x000fe20003800200 */
[----:B------:R-:W-:Y:S02]  /*0530*/  FSEL R3, R11, 1.875, P0 ;  /* 0x3ff000000b037808 */ /* 0x000fe40000000000 */
[----:B------:R-:W-:Y:S02]  /*0540*/  MOV R10, R12 ;  /* 0x0000000c000a7202 */ /* 0x000fe40000000f00 */
[----:B------:R-:W-:Y:S02]  /*0550*/  MOV R0, 0x590 ;  /* 0x0000059000007802 */ /* 0x000fe40000000f00 */
[----:B------:R-:W-:Y:S01]  /*0560*/  DADD R26, R26, R2 ;  /* 0x000000001a1a7229 */ /* 0x000fe20000000002 */
[----:B------:R-:W-:-:S10]  /*0570*/  IMAD.MOV.U32 R3, RZ, RZ, R13 ;  /* 0x000000ffff037224 */ /* 0x000fd400078e000d */
[----:B------:R-:W-:Y:S05]  /*0580*/  CALL.REL.NOINC `($_Z2XXPfS_Pi$__internal_accurate_pow) ;  /* 0x0000000c001c7944 */ /* 0x000fea0003c00000 */
[----:B------:R-:W-:Y:S05]  /*0590*/  BSYNC.RECONVERGENT B0 ;  /* 0x0000000000007941 */ /* 0x000fea0003800200 */
.L_x_7:
[----:B------:R-:W-:Y:S01]  /*05a0*/  DADD R2, R6, 2 ;  /* 0x4000000006027429 */ /* 0x000fe20000000000 */
[C---:B------:R-:W-:Y:S01]  /*05b0*/  FSETP.NEU.AND P1, PT, R28.reuse, RZ, PT ;  /* 0x000000ff1c00720b */ /* 0x040fe20003f2d000 */
[----:B------:R-:W-:Y:S01]  /*05c0*/  BSSY.RECONVERGENT B0, `(.L_x_8) ;  /* 0x000000c000007945 */ /* 0x000fe20003800200 */
[----:B------:R-:W-:-:S07]  /*05d0*/  FSETP.NEU.AND P0, PT, R28, 1, PT ;  /* 0x3f8000001c00780b */ /* 0x000fce0003f0d000 */
[----:B------:R-:W-:-:S04]  /*05e0*/  LOP3.LUT R2, R3, 0x7ff00000, RZ, 0xc0, !PT ;  /* 0x7ff0000003027812 */ /* 0x000fc800078ec0ff */
[----:B------:R-:W-:Y:S02]  /*05f0*/  ISETP.NE.AND P2, PT, R2, 0x7ff00000, PT ;  /* 0x7ff000000200780c */ /* 0x000fe40003f45270 */
[----:B------:R-:W-:-:S11]  /*0600*/  @!P1 CS2R R10, SRZ ;  /* 0x00000000000a9805 */ /* 0x000fd6000001ff00 */
[----:B------:R-:W-:Y:S05]  /*0610*/  @P2 BRA `(.L_x_9) ;  /* 0x0000000000182947 */ /* 0x000fea0003800000 */
[----:B------:R-:W-:-:S13]  /*0620*/  FSETP.NAN.AND P1, PT, R28, R28, PT ;  /* 0x0000001c1c00720b */ /* 0x000fda0003f28000 */
[----:B------:R-:W-:Y:S01]  /*0630*/  @P1 DADD R10, R6, 2 ;  /* 0x40000000060a1429 */ /* 0x000fe20000000000 */
[----:B------:R-:W-:Y:S10]  /*0640*/  @P1 BRA `(.L_x_9) ;  /* 0x00000000000c1947 */ /* 0x000ff40003800000 */
[----:B------:R-:W-:-:S14]  /*0650*/  DSETP.NEU.AND P1, PT, |R6|, +INF , PT ;  /* 0x7ff000000600742a */ /* 0x000fdc0003f2d200 */
[----:B------:R-:W-:Y:S02]  /*0660*/  @!P1 IMAD.MOV.U32 R10, RZ, RZ, 0x0 ;  /* 0x00000000ff0a9424 */ /* 0x000fe400078e00ff */
[----:B------:R-:W-:-:S07]  /*0670*/  @!P1 IMAD.MOV.U32 R11, RZ, RZ, 0x7ff00000 ;  /* 0x7ff00000ff0b9424 */ /* 0x000fce00078e00ff */
.L_x_9:
[----:B------:R-:W-:Y:S05]  /*0680*/  BSYNC.RECONVERGENT B0 ;  /* 0x0000000000007941 */ /* 0x000fea0003800200 */
.L_x_8:
[----:B------:R-:W-:Y:S01]  /*0690*/  FSEL R2, R10, RZ, P0 ;  /* 0x000000ff0a027208 */ /* 0x000fe20000000000 */
[----:B------:R-:W-:Y:S01]  /*06a0*/  IMAD.MOV.U32 R6, RZ, RZ, 0x0 ;  /* 0x00000000ff067424 */ /* 0x000fe200078e00ff */
[----:B------:R-:W-:Y:S01]  /*06b0*/  FSEL R3, R11, 1.875, P0 ;  /* 0x3ff000000b037808 */ /* 0x000fe20000000000 */
[----:B------:R-:W-:Y:S01]  /*06c0*/  IMAD.MOV.U32 R7, RZ, RZ, 0x3fd80000 ;  /* 0x3fd80000ff077424 */ /* 0x000fe200078e00ff */
[----:B------:R-:W-:Y:S04]  /*06d0*/  BSSY.RECONVERGENT B0, `(.L_x_10) ;  /* 0x0000012000007945 */ /* 0x000fe80003800200 */
[----:B------:R-:W-:-:S06]  /*06e0*/  DADD R26, R26, R2 ;  /* 0x000000001a1a7229 */ /* 0x000fcc0000000002 */
[----:B------:R-:W0:Y:S04]  /*06f0*/  MUFU.RSQ64H R3, R27 ;  /* 0x0000001b00037308 */ /* 0x000e280000001c00 */
[----:B------:R-:W-:-:S05]  /*0700*/  VIADD R2, R27, 0xfcb00000 ;  /* 0xfcb000001b027836 */ /* 0x000fca0000000000 */
[----:B------:R-:W-:Y:S01]  /*0710*/  ISETP.GE.U32.AND P0, PT, R2, 0x7ca00000, PT ;  /* 0x7ca000000200780c */ /* 0x000fe20003f06070 */
[----:B0-----:R-:W-:-:S08]  /*0720*/  DMUL R4, R2, R2 ;  /* 0x0000000202047228 */ /* 0x001fd00000000000 */
[----:B------:R-:W-:-:S08]  /*0730*/  DFMA R4, R26, -R4, 1 ;  /* 0x3ff000001a04742b */ /* 0x000fd00000000804 */
[----:B------:R-:W-:Y:S02]  /*0740*/  DFMA R6, R4, R6, 0.5 ;  /* 0x3fe000000406742b */ /* 0x000fe40000000006 */
[----:B------:R-:W-:-:S08]  /*0750*/  DMUL R4, R2, R4 ;  /* 0x0000000402047228 */ /* 0x000fd00000000000 */
[----:B------:R-:W-:-:S08]  /*0760*/  DFMA R8, R6, R4, R2 ;  /* 0x000000040608722b */ /* 0x000fd00000000002 */
[----:B------:R-:W-:Y:S02]  /*0770*/  DMUL R10, R26, R8 ;  /* 0x000000081a0a7228 */ /* 0x000fe40000000000 */
[----:B------:R-:W-:Y:S02]  /*0780*/  VIADD R7, R9, 0xfff00000 ;  /* 0xfff0000009077836 */ /* 0x000fe40000000000 */
[----:B------:R-:W-:-:S04]  /*0790*/  IMAD.MOV.U32 R6, RZ, RZ, R8 ;  /* 0x000000ffff067224 */ /* 0x000fc800078e0008 */
[----:B------:R-:W-:-:S08]  /*07a0*/  DFMA R12, R10, -R10, R26 ;  /* 0x8000000a0a0c722b */ /* 0x000fd0000000001a */
[----:B------:R-:W-:Y:S01]  /*07b0*/  DFMA R4, R12, R6, R10 ;  /* 0x000000060c04722b */ /* 0x000fe2000000000a */
[----:B------:R-:W-:Y:S10]  /*07c0*/  @!P0 BRA `(.L_x_11) ;  /* 0x0000000000088947 */ /* 0x000ff40003800000 */
[----:B------:R-:W-:-:S07]  /*07d0*/  MOV R0, 0x7f0 ;  /* 0x000007f000007802 */ /* 0x000fce0000000f00 */
[----:B------:R-:W-:Y:S05]  /*07e0*/  CALL.REL.NOINC `($__internal_1_$__cuda_sm20_dsqrt_rn_f64_mediumpath_v1) ;  /* 0x0000000400c87944 */ /* 0x000fea0003c00000 */
.L_x_11:
[----:B------:R-:W-:Y:S05]  /*07f0*/  BSYNC.RECONVERGENT B0 ;  /* 0x0000000000007941 */ /* 0x000fea0003800200 */
.L_x_10:
[----:B------:R-:W0:Y:S02]  /*0800*/  F2F.F32.F64 R10, R4 ;  /* 0x00000004000a7310 */ /* 0x000e240000301000 */
[----:B0-----:R-:W-:-:S13]  /*0810*/  FSETP.GTU.AND P0, PT, R10, 180, PT ;  /* 0x433400000a00780b */ /* 0x001fda0003f0c000 */
[----:B------:R-:W-:Y:S05]  /*0820*/  @P0 EXIT ;  /* 0x000000000000094d */ /* 0x000fea0003800000 */
[----:B------:R-:W0:Y:S01]  /*0830*/  MUFU.RCP64H R3, 6 ;  /* 0x4018000000037908 */ /* 0x000e220000001800 */
[----:B------:R-:W-:Y:S01]  /*0840*/  MOV R6, 0x0 ;  /* 0x0000000000067802 */ /* 0x000fe20000000f00 */
[----:B------:R-:W-:Y:S01]  /*0850*/  IMAD.MOV.U32 R7, RZ, RZ, 0x40180000 ;  /* 0x40180000ff077424 */ /* 0x000fe200078e00ff */
[----:B------:R-:W-:Y:S01]  /*0860*/  BSSY.RECONVERGENT B0, `(.L_x_12) ;  /* 0x0000013000007945 */ /* 0x000fe20003800200 */
[----:B------:R-:W-:-:S04]  /*0870*/  IMAD.MOV.U32 R2, RZ, RZ, 0x1 ;  /* 0x00000001ff027424 */ /* 0x000fc800078e00ff */
[----:B------:R-:W1:Y:S02]  /*0880*/  F2F.F64.F32 R10, R10 ;  /* 0x0000000a000a7310 */ /* 0x000e640000201800 */
[----:B0-----:R-:W-:Y:S01]  /*0890*/  DFMA R4, R2, -R6, 1 ;  /* 0x3ff000000204742b */ /* 0x001fe20000000806 */
[----:B-1----:R-:W-:-:S07]  /*08a0*/  FSETP.GEU.AND P1, PT, |R11|, 6.5827683646048100446e-37, PT ;  /* 0x036000000b00780b */ /* 0x002fce0003f2e200 */
[----:B------:R-:W-:-:S08]  /*08b0*/  DFMA R4, R4, R4, R4 ;  /* 0x000000040404722b */ /* 0x000fd00000000004 */
[----:B------:R-:W-:-:S08]  /*08c0*/  DFMA R4, R2, R4, R2 ;  /* 0x000000040204722b */ /* 0x000fd00000000002 */
[----:B------:R-:W-:-:S08]  /*08d0*/  DFMA R2, R4, -R6, 1 ;  /* 0x3ff000000402742b */ /* 0x000fd00000000806 */
[----:B------:R-:W-:-:S08]  /*08e0*/  DFMA R2, R4, R2, R4 ;  /* 0x000000020402722b */ /* 0x000fd00000000004 */
[----:B------:R-:W-:-:S08]  /*08f0*/  DMUL R4, R10, R2 ;  /* 0x000000020a047228 */ /* 0x000fd00000000000 */
[----:B------:R-:W-:-:S08]  /*0900*/  DFMA R6, R4, -6, R10 ;  /* 0xc01800000406782b */ /* 0x000fd0000000000a */
[----:B------:R-:W-:-:S10]  /*0910*/  DFMA R2, R2, R6, R4 ;  /* 0x000000060202722b */ /* 0x000fd40000000004 */
[----:B------:R-:W-:-:S05]  /*0920*/  FFMA R0, RZ, 2.375, R3 ;  /* 0x40180000ff007823 */ /* 0x000fca0000000003 */
[----:B------:R-:W-:-:S13]  /*0930*/  FSETP.GT.AND P0, PT, |R0|, 1.469367938527859385e-39, PT ;  /* 0x001000000000780b */ /* 0x000fda0003f04200 */
[----:B------:R-:W-:Y:S05]  /*0940*/  @P0 BRA P1, `(.L_x_13) ;  /* 0x0000000000100947 */ /* 0x000fea0000800000 */
[----:B------:R-:W-:-:S07]  /*0950*/  MOV R0, 0x970 ;  /* 0x0000097000007802 */ /* 0x000fce0000000f00 */
[----:B------:R-:W-:Y:S05]  /*0960*/  CALL.REL.NOINC `($__internal_0_$__cuda_sm20_div_rn_f64_full) ;  /* 0x0000000000247944 */ /* 0x000fea0003c00000 */
[----:B------:R-:W-:Y:S02]  /*0970*/  IMAD.MOV.U32 R2, RZ, RZ, R10 ;  /* 0x000000ffff027224 */ /* 0x000fe400078e000a */
[----:B------:R-:W-:-:S07]  /*0980*/  IMAD.MOV.U32 R3, RZ, RZ, R11 ;  /* 0x000000ffff037224 */ /* 0x000fce00078e000b */
.L_x_13:
[----:B------:R-:W-:Y:S05]  /*0990*/  BSYNC.RECONVERGENT B0 ;  /* 0x0000000000007941 */ /* 0x000fea0003800200 */
.L_x_12:
[----:B------:R-:W0:Y:S01]  /*09a0*/  LDC.64 R4, c[0x0][0x380] ;  /* 0x0000e000ff047b82 */ /* 0x000e220000000a00 */
[----:B------:R-:W0:Y:S01]  /*09b0*/  F2I.F64.TRUNC R3, R2 ;  /* 0x0000000200037311 */ /* 0x000e22000030d100 */
[----:B------:R-:W-:Y:S02]  /*09c0*/  IMAD.MOV.U32 R7, RZ, RZ, 0x40000000 ;  /* 0x40000000ff077424 */ /* 0x000fe400078e00ff */
[----:B0-----:R-:W-:-:S05]  /*09d0*/  IMAD.WIDE R4, R3, 0x4, R4 ;  /* 0x0000000403047825 */ /* 0x001fca00078e0204 */
[----:B------:R-:W-:Y:S01]  /*09e0*/  REDG.E.ADD.F32.FTZ.RN.STRONG.GPU desc[UR4][R4.64], R7 ;  /* 0x00000007040079a6 */ /* 0x000fe2000c12f304 */
[----:B------:R-:W-:Y:S05]  /*09f0*/  EXIT ;  /* 0x000000000000794d */ /* 0x000fea0003800000 */
        .weak           $__internal_0_$__cuda_sm20_div_rn_f64_full
        .type           $__internal_0_$__cuda_sm20_div_rn_f64_full,@function
        .size           $__internal_0_$__cuda_sm20_div_rn_f64_full,($__internal_1_$__cuda_sm20_dsqrt_rn_f64_mediumpath_v1 - $__internal_0_$__cuda_sm20_div_rn_f64_full)
$__internal_0_$__cuda_sm20_div_rn_f64_full:
[----:B------:R-:W-:Y:S01]  /*0a00*/  IMAD.MOV.U32 R3, RZ, RZ, 0x3ff80000 ;  /* 0x3ff80000ff037424 */ /* 0x000fe200078e00ff */
[----:B------:R-:W-:Y:S01]  /*0a10*/  MOV R4, R10 ;  /* 0x0000000a00047202 */ /* 0x000fe20000000f00 */
[----:B------:R-:W-:Y:S01]  /*0a20*/  IMAD.MOV.U32 R2, RZ, RZ, 0x0 ;  /* 0x00000000ff027424 */ /* 0x000fe200078e00ff */
[----:B------:R-:W-:Y:S01]  /*0a30*/  BSSY.RECONVERGENT B1, `(.L_x_14) ;  /* 0x000004a000017945 */ /* 0x000fe20003800200 */
[----:B------:R-:W0:Y:S01]  /*0a40*/  MUFU.RCP64H R7, R3 ;  /* 0x0000000300077308 */ /* 0x000e220000001800 */
[----:B------:R-:W-:Y:S02]  /*0a50*/  IMAD.MOV.U32 R6, RZ, RZ, 0x1 ;  /* 0x00000001ff067424 */ /* 0x000fe400078e00ff */
[----:B------:R-:W-:Y:S02]  /*0a60*/  IMAD.MOV.U32 R5, RZ, RZ, R11 ;  /* 0x000000ffff057224 */ /* 0x000fe400078e000b */
[----:B------:R-:W-:Y:S02]  /*0a70*/  IMAD.MOV.U32 R11, RZ, RZ, 0x1ca00000 ;  /* 0x1ca00000ff0b7424 */ /* 0x000fe400078e00ff */
[----:B------:R-:W-:Y:S01]  /*0a80*/  IMAD.MOV.U32 R17, RZ, RZ, 0x40100000 ;  /* 0x40100000ff117424 */ /* 0x000fe200078e00ff */
[----:B------:R-:W-:-:S02]  /*0a90*/  FSETP.GEU.AND P1, PT, |R5|, 1.469367938527859385e-39, PT ;  /* 0x001000000500780b */ /* 0x000fc40003f2e200 */
[----:B------:R-:W-:Y:S01]  /*0aa0*/  LOP3.LUT R10, R5, 0x7ff00000, RZ, 0xc0, !PT ;  /* 0x7ff00000050a7812 */ /* 0x000fe200078ec0ff */
[----:B------:R-:W-:-:S03]  /*0ab0*/  VIADD R19, R17, 0xffffffff ;  /* 0xffffffff11137836 */ /* 0x000fc60000000000 */
[----:B------:R-:W-:Y:S01]  /*0ac0*/  ISETP.GE.U32.AND P0, PT, R10, 0x40100000, PT ;  /* 0x401000000a00780c */ /* 0x000fe20003f06070 */
[----:B------:R-:W-:Y:S01]  /*0ad0*/  IMAD.MOV.U32 R16, RZ, RZ, R10 ;  /* 0x000000ffff107224 */ /* 0x000fe200078e000a */
[----:B0-----:R-:W-:Y:S02]  /*0ae0*/  DFMA R8, R6, -R2, 1 ;  /* 0x3ff000000608742b */ /* 0x001fe40000000802 */
[----:B------:R-:W-:-:S06]  /*0af0*/  SEL R11, R11, 0x63400000, !P0 ;  /* 0x634000000b0b7807 */ /* 0x000fcc0004000000 */
[----:B------:R-:W-:-:S08]  /*0b00*/  DFMA R8, R8, R8, R8 ;  /* 0x000000080808722b */ /* 0x000fd00000000008 */
[----:B------:R-:W-:Y:S01]  /*0b10*/  DFMA R12, R6, R8, R6 ;  /* 0x00000008060c722b */ /* 0x000fe20000000006 */
[C-C-:B------:R-:W-:Y:S01]  /*0b20*/  @!P1 LOP3.LUT R8, R11.reuse, 0x80000000, R5.reuse, 0xf8, !PT ;  /* 0x800000000b089812 */ /* 0x140fe200078ef805 */
[----:B------:R-:W-:Y:S01]  /*0b30*/  IMAD.MOV.U32 R6, RZ, RZ, R4 ;  /* 0x000000ffff067224 */ /* 0x000fe200078e0004 */
[----:B------:R-:W-:Y:S02]  /*0b40*/  LOP3.LUT R7, R11, 0x800fffff, R5, 0xf8, !PT ;  /* 0x800fffff0b077812 */ /* 0x000fe400078ef805 */
[----:B------:R-:W-:Y:S01]  /*0b50*/  @!P1 LOP3.LUT R9, R8, 0x100000, RZ, 0xfc, !PT ;  /* 0x0010000008099812 */ /* 0x000fe200078efcff */
[----:B------:R-:W-:Y:S02]  /*0b60*/  @!P1 IMAD.MOV.U32 R8, RZ, RZ, RZ ;  /* 0x000000ffff089224 */ /* 0x000fe400078e00ff */
[----:B------:R-:W-:-:S04]  /*0b70*/  DFMA R14, R12, -R2, 1 ;  /* 0x3ff000000c0e742b */ /* 0x000fc80000000802 */
[----:B------:R-:W-:-:S04]  /*0b80*/  @!P1 DFMA R6, R6, 2, -R8 ;  /* 0x400000000606982b */ /* 0x000fc80000000808 */
[----:B------:R-:W-:-:S06]  /*0b90*/  DFMA R14, R12, R14, R12 ;  /* 0x0000000e0c0e722b */ /* 0x000fcc000000000c */
[----:B------:R-:W-:Y:S02]  /*0ba0*/  @!P1 LOP3.LUT R16, R7, 0x7ff00000, RZ, 0xc0, !PT ;  /* 0x7ff0000007109812 */ /* 0x000fe400078ec0ff */
[----:B------:R-:W-:-:S03]  /*0bb0*/  DMUL R8, R14, R6 ;  /* 0x000000060e087228 */ /* 0x000fc60000000000 */
[----:B------:R-:W-:-:S05]  /*0bc0*/  VIADD R18, R16, 0xffffffff ;  /* 0xffffffff10127836 */ /* 0x000fca0000000000 */
[----:B------:R-:W-:Y:S01]  /*0bd0*/  DFMA R12, R8, -R2, R6 ;  /* 0x80000002080c722b */ /* 0x000fe20000000006 */
[----:B------:R-:W-:-:S04]  /*0be0*/  ISETP.GT.U32.AND P0, PT, R18, 0x7feffffe, PT ;  /* 0x7feffffe1200780c */ /* 0x000fc80003f04070 */
[----:B------:R-:W-:-:S03]  /*0bf0*/  ISETP.GT.U32.OR P0, PT, R19, 0x7feffffe, P0 ;  /* 0x7feffffe1300780c */ /* 0x000fc60000704470 */
[----:B------:R-:W-:-:S10]  /*0c00*/  DFMA R8, R14, R12, R8 ;  /* 0x0000000c0e08722b */ /* 0x000fd40000000008 */
[----:B------:R-:W-:Y:S05]  /*0c10*/  @P0 BRA `(.L_x_15) ;  /* 0x0000000000680947 */ /* 0x000fea0003800000 */
[----:B------:R-:W-:Y:S01]  /*0c20*/  MOV R5, 0x40100000 ;  /* 0x4010000000057802 */ /* 0x000fe20000000f00 */
[----:B------:R-:W-:-:S03]  /*0c30*/  IMAD.MOV.U32 R4, RZ, RZ, RZ ;  /* 0x000000ffff047224 */ /* 0x000fc600078e00ff */
[----:B------:R-:W-:-:S04]  /*0c40*/  VIADDMNMX R10, R10, -R5, 0xb9600000, !PT ;  /* 0xb96000000a0a7446 */ /* 0x000fc80007800905 */
[----:B------:R-:W-:-:S05]  /*0c50*/  VIMNMX R10, PT, PT, R10, 0x46a00000, PT ;  /* 0x46a000000a0a7848 */ /* 0x000fca0003fe0100 */
[----:B------:R-:W-:-:S04]  /*0c60*/  IMAD.IADD R12, R10, 0x1, -R11 ;  /* 0x000000010a0c7824 */ /* 0x000fc800078e0a0b */
[----:B------:R-:W-:-:S06]  /*0c70*/  VIADD R5, R12, 0x7fe00000 ;  /* 0x7fe000000c057836 */ /* 0x000fcc0000000000 */
[----:B------:R-:W-:-:S10]  /*0c80*/  DMUL R10, R8, R4 ;  /* 0x00000004080a7228 */ /* 0x000fd40000000000 */
[----:B------:R-:W-:-:S13]  /*0c90*/  FSETP.GTU.AND P0, PT, |R11|, 1.469367938527859385e-39, PT ;  /* 0x001000000b00780b */ /* 0x000fda0003f0c200 */
[----:B------:R-:W-:Y:S05]  /*0ca0*/  @P0 BRA `(.L_x_16) ;  /* 0x0000000000880947 */ /* 0x000fea0003800000 */
[----:B------:R-:W-:Y:S01]  /*0cb0*/  DFMA R2, R8, -R2, R6 ;  /* 0x800000020802722b */ /* 0x000fe20000000006 */
[----:B------:R-:W-:-:S09]  /*0cc0*/  IMAD.MOV.U32 R4, RZ, RZ, RZ ;  /* 0x000000ffff047224 */ /* 0x000fd200078e00ff */
[C---:B------:R-:W-:Y:S02]  /*0cd0*/  FSETP.NEU.AND P0, PT, R3.reuse, RZ, PT ;  /* 0x000000ff0300720b */ /* 0x040fe40003f0d000 */
[----:B------:R-:W-:-:S04]  /*0ce0*/  LOP3.LUT R2, R3, 0x40180000, RZ, 0x3c, !PT ;  /* 0x4018000003027812 */ /* 0x000fc800078e3cff */
[----:B------:R-:W-:-:S04]  /*0cf0*/  LOP3.LUT R7, R2, 0x80000000, RZ, 0xc0, !PT ;  /* 0x8000000002077812 */ /* 0x000fc800078ec0ff */
[----:B------:R-:W-:-:S03]  /*0d00*/  LOP3.LUT R5, R7, R5, RZ, 0xfc, !PT ;  /* 0x0000000507057212 */ /* 0x000fc600078efcff */
[----:B------:R-:W-:Y:S05]  /*0d10*/  @!P0 BRA `(.L_x_16) ;  /* 0x00000000006c8947 */ /* 0x000fea0003800000 */
[----:B------:R-:W-:Y:S01]  /*0d20*/  IMAD.MOV R3, RZ, RZ, -R12 ;  /* 0x000000ffff037224 */ /* 0x000fe200078e0a0c */
[----:B------:R-:W-:Y:S01]  /*0d30*/  DMUL.RP R4, R8, R4 ;  /* 0x0000000408047228 */ /* 0x000fe20000008000 */
[----:B------:R-:W-:-:S06]  /*0d40*/  IMAD.MOV.U32 R2, RZ, RZ, RZ ;  /* 0x000000ffff027224 */ /* 0x000fcc00078e00ff */
[----:B------:R-:W-:-:S03]  /*0d50*/  DFMA R2, R10, -R2, R8 ;  /* 0x800000020a02722b */ /* 0x000fc60000000008 */
[----:B------:R-:W-:-:S03]  /*0d60*/  LOP3.LUT R7, R5, R7, RZ, 0x3c, !PT ;  /* 0x0000000705077212 */ /* 0x000fc600078e3cff */
[----:B------:R-:W-:-:S04]  /*0d70*/  IADD3 R2, PT, PT, -R12, -0x43300000, RZ ;  /* 0xbcd000000c027810 */ /* 0x000fc80007ffe1ff */
[----:B------:R-:W-:-:S04]  /*0d80*/  FSETP.NEU.AND P0, PT, |R3|, R2, PT ;  /* 0x000000020300720b */ /* 0x000fc80003f0d200 */
[----:B------:R-:W-:Y:S02]  /*0d90*/  FSEL R10, R4, R10, !P0 ;  /* 0x0000000a040a7208 */ /* 0x000fe40004000000 */
[----:B------:R-:W-:Y:S01]  /*0da0*/  FSEL R11, R7, R11, !P0 ;  /* 0x0000000b070b7208 */ /* 0x000fe20004000000 */
[----:B------:R-:W-:Y:S06]  /*0db0*/  BRA `(.L_x_16) ;  /* 0x0000000000447947 */ /* 0x000fec0003800000 */
.L_x_15:
[----:B------:R-:W-:-:S14]  /*0dc0*/  DSETP.NAN.AND P0, PT, R4, R4, PT ;  /* 0x000000040400722a */ /* 0x000fdc0003f08000 */
[----:B------:R-:W-:Y:S05]  /*0dd0*/  @P0 BRA `(.L_x_17) ;  /* 0x0000000000340947 */ /* 0x000fea0003800000 */
[----:B------:R-:W-:Y:S01]  /*0de0*/  ISETP.NE.AND P0, PT, R16, R17, PT ;  /* 0x000000111000720c */ /* 0x000fe20003f05270 */
[----:B------:R-:W-:Y:S02]  /*0df0*/  IMAD.MOV.U32 R10, RZ, RZ, 0x0 ;  /* 0x00000000ff0a7424 */ /* 0x000fe400078e00ff */
[----:B------:R-:W-:-:S10]  /*0e00*/  IMAD.MOV.U32 R11, RZ, RZ, -0x80000 ;  /* 0xfff80000ff0b7424 */ /* 0x000fd400078e00ff */
[----:B------:R-:W-:Y:S05]  /*0e10*/  @!P0 BRA `(.L_x_16) ;  /* 0x00000000002c8947 */ /* 0x000fea0003800000 */
[----:B------:R-:W-:Y:S02]  /*0e20*/  ISETP.NE.AND P0, PT, R16, 0x7ff00000, PT ;  /* 0x7ff000001000780c */ /* 0x000fe40003f05270 */
[----:B------:R-:W-:Y:S02]  /*0e30*/  LOP3.LUT R4, R5, 0x40180000, RZ, 0x3c, !PT ;  /* 0x4018000005047812 */ /* 0x000fe400078e3cff */
[----:B------:R-:W-:Y:S02]  /*0e40*/  ISETP.EQ.OR P0, PT, R17, RZ, !P0 ;  /* 0x000000ff1100720c */ /* 0x000fe40004702670 */
[----:B------:R-:W-:-:S11]  /*0e50*/  LOP3.LUT R11, R4, 0x80000000, RZ, 0xc0, !PT ;  /* 0x80000000040b7812 */ /* 0x000fd600078ec0ff */
[----:B------:R-:W-:Y:S02]  /*0e60*/  @P0 LOP3.LUT R2, R11, 0x7ff00000, RZ, 0xfc, !PT ;  /* 0x7ff000000b020812 */ /* 0x000fe400078efcff */
[----:B------:R-:W-:Y:S01]  /*0e70*/  @!P0 MOV R10, RZ ;  /* 0x000000ff000a8202 */ /* 0x000fe20000000f00 */
[----:B------:R-:W-:Y:S02]  /*0e80*/  @P0 IMAD.MOV.U32 R10, RZ, RZ, RZ ;  /* 0x000000ffff0a0224 */ /* 0x000fe400078e00ff */
[----:B------:R-:W-:Y:S01]  /*0e90*/  @P0 IMAD.MOV.U32 R11, RZ, RZ, R2 ;  /* 0x000000ffff0b0224 */ /* 0x000fe200078e0002 */
[----:B------:R-:W-:Y:S06]  /*0ea0*/  BRA `(.L_x_16) ;  /* 0x0000000000087947 */ /* 0x000fec0003800000 */
.L_x_17:
[----:B------:R-:W-:Y:S01]  /*0eb0*/  LOP3.LUT R11, R5, 0x80000, RZ, 0xfc, !PT ;  /* 0x00080000050b7812 */ /* 0x000fe200078efcff */
[----:B------:R-:W-:-:S07]  /*0ec0*/  IMAD.MOV.U32 R10, RZ, RZ, R4 ;  /* 0x000000ffff0a7224 */ /* 0x000fce00078e0004 */
.L_x_16:
[----:B------:R-:W-:Y:S05]  /*0ed0*/  BSYNC.RECONVERGENT B1 ;  /* 0x0000000000017941 */ /* 0x000fea0003800200 */
.L_x_14:
[----:B------:R-:W-:Y:S02]  /*0ee0*/  IMAD.MOV.U32 R2, RZ, RZ, R0 ;  /* 0x000000ffff027224 */ /* 0x000fe400078e0000 */
[----:B------:R-:W-:-:S04]  /*0ef0*/  IMAD.MOV.U32 R3, RZ, RZ, 0x0 ;  /* 0x00000000ff037424 */ /* 0x000fc800078e00ff */
[----:B------:R-:W-:Y:S05]  /*0f00*/  RET.REL.NODEC R2 `(_Z2XXPfS_Pi) ;  /* 0xfffffff0023c7950 */ /* 0x000fea0003c3ffff */
        .weak           $__internal_1_$__cuda_sm20_dsqrt_rn_f64_mediumpath_v1
        .type           $__internal_1_$__cuda_sm20_dsqrt_rn_f64_mediumpath_v1,@function
        .size           $__internal_1_$__cuda_sm20_dsqrt_rn_f64_mediumpath_v1,($_Z2XXPfS_Pi$__internal_accurate_pow - $__internal_1_$__cuda_sm20_dsqrt_rn_f64_mediumpath_v1)
$__internal_1_$__cuda_sm20_dsqrt_rn_f64_mediumpath_v1:
[----:B------:R-:W-:Y:S01]  /*0f10*/  ISETP.GE.U32.AND P0, PT, R2, -0x3400000, PT ;  /* 0xfcc000000200780c */ /* 0x000fe20003f06070 */
[----:B------:R-:W-:Y:S01]  /*0f20*/  BSSY.RECONVERGENT B1, `(.L_x_18) ;  /* 0x0000028000017945 */ /* 0x000fe20003800200 */
[----:B------:R-:W-:Y:S01]  /*0f30*/  IMAD.MOV.U32 R6, RZ, RZ, R8 ;  /* 0x000000ffff067224 */ /* 0x000fe200078e0008 */
[----:B------:R-:W-:Y:S01]  /*0f40*/  MOV R2, R12 ;  /* 0x0000000c00027202 */ /* 0x000fe20000000f00 */
[----:B------:R-:W-:Y:S02]  /*0f50*/  IMAD.MOV.U32 R4, RZ, RZ, R26 ;  /* 0x000000ffff047224 */ /* 0x000fe400078e001a */
[----:B------:R-:W-:Y:S02]  /*0f60*/  IMAD.MOV.U32 R5, RZ, RZ, R27 ;  /* 0x000000ffff057224 */ /* 0x000fe400078e001b */
[----:B------:R-:W-:-:S05]  /*0f70*/  IMAD.MOV.U32 R3, RZ, RZ, R13 ;  /* 0x000000ffff037224 */ /* 0x000fca00078e000d */
[----:B------:R-:W-:Y:S05]  /*0f80*/  @!P0 BRA `(.L_x_19) ;  /* 0x0000000000208947 */ /* 0x000fea0003800000 */
[----:B------:R-:W-:-:S10]  /*0f90*/  DFMA.RM R2, R2, R6, R10 ;  /* 0x000000060202722b */ /* 0x000fd4000000400a */
[----:B------:R-:W-:-:S05]  /*0fa0*/  IADD3 R6, P0, PT, R2, 0x1, RZ ;  /* 0x0000000102067810 */ /* 0x000fca0007f1e0ff */
[----:B------:R-:W-:-:S06]  /*0fb0*/  IMAD.X R7, RZ, RZ, R3, P0 ;  /* 0x000000ffff077224 */ /* 0x000fcc00000e0603 */
[----:B------:R-:W-:-:S08]  /*0fc0*/  DFMA.RP R4, -R2, R6, R4 ;  /* 0x000000060204722b */ /* 0x000fd00000008104 */
[----:B------:R-:W-:-:S06]  /*0fd0*/  DSETP.GT.AND P0, PT, R4, RZ, PT ;  /* 0x000000ff0400722a */ /* 0x000fcc0003f04000 */
[----:B------:R-:W-:Y:S02]  /*0fe0*/  FSEL R2, R6, R2, P0 ;  /* 0x0000000206027208 */ /* 0x000fe40000000000 */
[----:B------:R-:W-:Y:S01]  /*0ff0*/  FSEL R3, R7, R3, P0 ;  /* 0x0000000307037208 */ /* 0x000fe20000000000 */
[----:B------:R-:W-:Y:S06]  /*1000*/  BRA `(.L_x_20) ;  /* 0x0000000000647947 */ /* 0x000fec0003800000 */
.L_x_19:
[----:B------:R-:W-:-:S14]  /*1010*/  DSETP.NE.AND P0, PT, R4, RZ, PT ;  /* 0x000000ff0400722a */ /* 0x000fdc0003f05000 */
[----:B------:R-:W-:Y:S05]  /*1020*/  @!P0 BRA `(.L_x_21) ;  /* 0x0000000000588947 */ /* 0x000fea0003800000 */
[----:B------:R-:W-:-:S13]  /*1030*/  ISETP.GE.AND P0, PT, R5, RZ, PT ;  /* 0x000000ff0500720c */ /* 0x000fda0003f06270 */
[----:B------:R-:W-:Y:S02]  /*1040*/  @!P0 IMAD.MOV.U32 R2, RZ, RZ, 0x0 ;  /* 0x00000000ff028424 */ /* 0x000fe400078e00ff */
[----:B------:R-:W-:Y:S01]  /*1050*/  @!P0 IMAD.MOV.U32 R3, RZ, RZ, -0x80000 ;  /* 0xfff80000ff038424 */ /* 0x000fe200078e00ff */
[----:B------:R-:W-:Y:S06]  /*1060*/  @!P0 BRA `(.L_x_20) ;  /* 0x00000000004c8947 */ /* 0x000fec0003800000 */
[----:B------:R-:W-:-:S13]  /*1070*/  ISETP.GT.AND P0, PT, R5, 0x7fefffff, PT ;  /* 0x7fefffff0500780c */ /* 0x000fda0003f04270 */
[----:B------:R-:W-:Y:S05]  /*1080*/  @P0 BRA `(.L_x_21) ;  /* 0x0000000000400947 */ /* 0x000fea0003800000 */
[----:B------:R-:W-:Y:S01]  /*1090*/  DMUL R2, R4, 8.11296384146066816958e+31 ;  /* 0x4690000004027828 */ /* 0x000fe20000000000 */
[----:B------:R-:W-:Y:S02]  /*10a0*/  IMAD.MOV.U32 R8, RZ, RZ, 0x0 ;  /* 0x00000000ff087424 */ /* 0x000fe400078e00ff */
[----:B------:R-:W-:Y:S02]  /*10b0*/  IMAD.MOV.U32 R4, RZ, RZ, RZ ;  /* 0x000000ffff047224 */ /* 0x000fe400078e00ff */
[----:B------:R-:W-:Y:S01]  /*10c0*/  IMAD.MOV.U32 R9, RZ, RZ, 0x3fd80000 ;  /* 0x3fd80000ff097424 */ /* 0x000fe200078e00ff */
[----:B------:R-:W0:Y:S03]  /*10d0*/  MUFU.RSQ64H R5, R3 ;  /* 0x0000000300057308 */ /* 0x000e260000001c00 */
[----:B0-----:R-:W-:-:S08]  /*10e0*/  DMUL R6, R4, R4 ;  /* 0x0000000404067228 */ /* 0x001fd00000000000 */
[----:B------:R-:W-:-:S08]  /*10f0*/  DFMA R6, R2, -R6, 1 ;  /* 0x3ff000000206742b */ /* 0x000fd00000000806 */
[----:B------:R-:W-:Y:S02]  /*1100*/  DFMA R8, R6, R8, 0.5 ;  /* 0x3fe000000608742b */ /* 0x000fe40000000008 */
[----:B------:R-:W-:-:S08]  /*1110*/  DMUL R6, R4, R6 ;  /* 0x0000000604067228 */ /* 0x000fd00000000000 */
[----:B------:R-:W-:-:S08]  /*1120*/  DFMA R6, R8, R6, R4 ;  /* 0x000000060806722b */ /* 0x000fd00000000004 */
[----:B------:R-:W-:Y:S02]  /*1130*/  DMUL R4, R2, R6 ;  /* 0x0000000602047228 */ /* 0x000fe40000000000 */
[----:B------:R-:W-:-:S06]  /*1140*/  IADD3 R7, PT, PT, R7, -0x100000, RZ ;  /* 0xfff0000007077810 */ /* 0x000fcc0007ffe0ff */
[----:B------:R-:W-:-:S08]  /*1150*/  DFMA R8, R4, -R4, R2 ;  /* 0x800000040408722b */ /* 0x000fd00000000002 */
[----:B------:R-:W-:-:S10]  /*1160*/  DFMA R2, R6, R8, R4 ;  /* 0x000000080602722b */ /* 0x000fd40000000004 */
[----:B------:R-:W-:Y:S01]  /*1170*/  VIADD R3, R3, 0xfcb00000 ;  /* 0xfcb0000003037836 */ /* 0x000fe20000000000 */
[----:B------:R-:W-:Y:S06]  /*1180*/  BRA `(.L_x_20) ;  /* 0x0000000000047947 */ /* 0x000fec0003800000 */
.L_x_21:
[----:B------:R-:W-:-:S11]  /*1190*/  DADD R2, R4, R4 ;  /* 0x0000000004027229 */ /* 0x000fd60000000004 */
.L_x_20:
[----:B------:R-:W-:Y:S05]  /*11a0*/  BSYNC.RECONVERGENT B1 ;  /* 0x0000000000017941 */ /* 0x000fea0003800200 */
.L_x_18:
[----:B------:R-:W-:Y:S02]  /*11b0*/  IMAD.MOV.U32 R4, RZ, RZ, R2 ;  /* 0x000000ffff047224 */ /* 0x000fe400078e0002 */
[----:B------:R-:W-:Y:S02]  /*11c0*/  IMAD.MOV.U32 R5, RZ, RZ, R3 ;  /* 0x000000ffff057224 */ /* 0x000fe400078e0003 */
[----:B------:R-:W-:Y:S02]  /*11d0*/  IMAD.MOV.U32 R2, RZ, RZ, R0 ;  /* 0x000000ffff027224 */ /* 0x000fe400078e0000 */
[----:B------:R-:W-:-:S04]  /*11e0*/  IMAD.MOV.U32 R3, RZ, RZ, 0x0 ;  /* 0x00000000ff037424 */ /* 0x000fc800078e00ff */
[----:B------:R-:W-:Y:S05]  /*11f0*/  RET.REL.NODEC R2 `(_Z2XXPfS_Pi) ;  /* 0xffffffec02807950 */ /* 0x000fea0003c3ffff */
        .type           $_Z2XXPfS_Pi$__internal_accurate_pow,@function
        .size           $_Z2XXPfS_Pi$__internal_accurate_pow,(.L_x_49 - $_Z2XXPfS_Pi$__internal_accurate_pow)
$_Z2XXPfS_Pi$__internal_accurate_pow:
[----:B------:R-:W-:Y:S01]  /*1200*/  ISETP.GT.U32.AND P0, PT, R3, 0xfffff, PT ;  /* 0x000fffff0300780c */ /* 0x000fe20003f04070 */
[--C-:B------:R-:W-:Y:S01]  /*1210*/  IMAD.MOV.U32 R11, RZ, RZ, R3.reuse ;  /* 0x000000ffff0b7224 */ /* 0x100fe200078e0003 */
[----:B------:R-:W-:Y:S01]  /*1220*/  UMOV UR6, 0x7d2cafe2 ;  /* 0x7d2cafe200067882 */ /* 0x000fe20000000000 */
[----:B------:R-:W-:Y:S01]  /*1230*/  IMAD.MOV.U32 R14, RZ, RZ, 0x41ad3b5a ;  /* 0x41ad3b5aff0e7424 */ /* 0x000fe200078e00ff */
[----:B------:R-:W-:Y:S01]  /*1240*/  UMOV UR7, 0x3eb0f5ff ;  /* 0x3eb0f5ff00077882 */ /* 0x000fe20000000000 */
[----:B------:R-:W-:Y:S01]  /*1250*/  IMAD.MOV.U32 R15, RZ, RZ, 0x3ed0f5d2 ;  /* 0x3ed0f5d2ff0f7424 */ /* 0x000fe200078e00ff */
[----:B------:R-:W-:Y:S01]  /*1260*/  SHF.R.U32.HI R3, RZ, 0x14, R3 ;  /* 0x00000014ff037819 */ /* 0x000fe20000011603 */
[----:B------:R-:W-:Y:S01]  /*1270*/  UMOV UR8, 0x3b39803f ;  /* 0x3b39803f00087882 */ /* 0x000fe20000000000 */
[----:B------:R-:W-:-:S05]  /*1280*/  UMOV UR9, 0x3c7abc9e ;  /* 0x3c7abc9e00097882 */ /* 0x000fca0000000000 */
[----:B------:R-:W-:-:S10]  /*1290*/  @!P0 DMUL R22, R10, 1.80143985094819840000e+16 ;  /* 0x435000000a168828 */ /* 0x000fd40000000000 */
[----:B------:R-:W-:Y:S01]  /*12a0*/  @!P0 IMAD.MOV.U32 R11, RZ, RZ, R23 ;  /* 0x000000ffff0b8224 */ /* 0x000fe200078e0017 */
[----:B------:R-:W-:Y:S02]  /*12b0*/  @!P0 MOV R10, R22 ;  /* 0x00000016000a8202 */ /* 0x000fe40000000f00 */
[----:B------:R-:W-:Y:S02]  /*12c0*/  @!P0 LEA.HI R3, R23, 0xffffffca, RZ, 0xc ;  /* 0xffffffca17038811 */ /* 0x000fe400078f60ff */
[----:B------:R-:W-:Y:S01]  /*12d0*/  LOP3.LUT R11, R11, 0x800fffff, RZ, 0xc0, !PT ;  /* 0x800fffff0b0b7812 */ /* 0x000fe200078ec0ff */
[----:B------:R-:W-:Y:S02]  /*12e0*/  IMAD.MOV.U32 R12, RZ, RZ, R10 ;  /* 0x000000ffff0c7224 */ /* 0x000fe400078e000a */
[----:B------:R-:W-:Y:S01]  /*12f0*/  IMAD.MOV.U32 R10, RZ, RZ, RZ ;  /* 0x000000ffff0a7224 */ /* 0x000fe200078e00ff */
[----:B------:R-:W-:-:S04]  /*1300*/  LOP3.LUT R13, R11, 0x3ff00000, RZ, 0xfc, !PT ;  /* 0x3ff000000b0d7812 */ /* 0x000fc800078efcff */
[----:B------:R-:W-:-:S13]  /*1310*/  ISETP.GE.U32.AND P1, PT, R13, 0x3ff6a09f, PT ;  /* 0x3ff6a09f0d00780c */ /* 0x000fda0003f26070 */
[----:B------:R-:W-:-:S04]  /*1320*/  @P1 VIADD R11, R13, 0xfff00000 ;  /* 0xfff000000d0b1836 */ /* 0x000fc80000000000 */
[----:B------:R-:W-:-:S06]  /*1330*/  @P1 IMAD.MOV.U32 R13, RZ, RZ, R11 ;  /* 0x000000ffff0d1224 */ /* 0x000fcc00078e000b */
[C---:B------:R-:W-:Y:S02]  /*1340*/  DADD R18, R12.reuse, 1 ;  /* 0x3ff000000c127429 */ /* 0x040fe40000000000 */
[----:B------:R-:W-:-:S04]  /*1350*/  DADD R12, R12, -1 ;  /* 0xbff000000c0c7429 */ /* 0x000fc80000000000 */
[----:B------:R-:W0:Y:S02]  /*1360*/  MUFU.RCP64H R11, R19 ;  /* 0x00000013000b7308 */ /* 0x000e240000001800 */
[----:B0-----:R-:W-:-:S08]  /*1370*/  DFMA R16, -R18, R10, 1 ;  /* 0x3ff000001210742b */ /* 0x001fd0000000010a */
[----:B------:R-:W-:-:S08]  /*1380*/  DFMA R16, R16, R16, R16 ;  /* 0x000000101010722b */ /* 0x000fd00000000010 */
[----:B------:R-:W-:-:S08]  /*1390*/  DFMA R16, R10, R16, R10 ;  /* 0x000000100a10722b */ /* 0x000fd0000000000a */
[----:B------:R-:W-:-:S08]  /*13a0*/  DMUL R10, R12, R16 ;  /* 0x000000100c0a7228 */ /* 0x000fd00000000000 */
[----:B------:R-:W-:-:S08]  /*13b0*/  DFMA R10, R12, R16, R10 ;  /* 0x000000100c0a722b */ /* 0x000fd0000000000a */
[----:B------:R-:W-:-:S08]  /*13c0*/  DMUL R24, R10, R10 ;  /* 0x0000000a0a187228 */ /* 0x000fd00000000000 */
[----:B------:R-:W-:Y:S01]  /*13d0*/  DFMA R14, R24, UR6, R14 ;  /* 0x00000006180e7c2b */ /* 0x000fe2000800000e */
[----:B------:R-:W-:Y:S01]  /*13e0*/  UMOV UR6, 0x75488a3f ;  /* 0x75488a3f00067882 */ /* 0x000fe20000000000 */
[----:B------:R-:W-:-:S06]  /*13f0*/  UMOV UR7, 0x3ef3b20a ;  /* 0x3ef3b20a00077882 */ /* 0x000fcc0000000000 */
[----:B------:R-:W-:Y:S01]  /*1400*/  DFMA R20, R24, R14, UR6 ;  /* 0x0000000618147e2b */ /* 0x000fe2000800000e */
[----:B------:R-:W-:Y:S01]  /*1410*/  UMOV UR6, 0xe4faecd5 ;  /* 0xe4faecd500067882 */ /* 0x000fe20000000000 */
[----:B------:R-:W-:Y:S01]  /*1420*/  UMOV UR7, 0x3f1745cd ;  /* 0x3f1745cd00077882 */ /* 0x000fe20000000000 */
[----:B------:R-:W-:-:S05]  /*1430*/  DADD R14, R12, -R10 ;  /* 0x000000000c0e7229 */ /* 0x000fca000000080a */
[----:B------:R-:W-:Y:S01]  /*1440*/  DFMA R20, R24, R20, UR6 ;  /* 0x0000000618147e2b */ /* 0x000fe20008000014 */
[----:B------:R-:W-:Y:S01]  /*1450*/  UMOV UR6, 0x258a578b ;  /* 0x258a578b00067882 */ /* 0x000fe20000000000 */
[----:B------:R-:W-:Y:S01]  /*1460*/  UMOV UR7, 0x3f3c71c7 ;  /* 0x3f3c71c700077882 */ /* 0x000fe20000000000 */
[----:B------:R-:W-:-:S05]  /*1470*/  DADD R14, R14, R14 ;  /* 0x000000000e0e7229 */ /* 0x000fca000000000e */
[----:B------:R-:W-:Y:S01]  /*1480*/  DFMA R20, R24, R20, UR6 ;  /* 0x0000000618147e2b */ /* 0x000fe20008000014 */
[----:B------:R-:W-:Y:S01]  /*1490*/  UMOV UR6, 0x9242b910 ;  /* 0x9242b91000067882 */ /* 0x000fe20000000000 */
[----:B------:R-:W-:Y:S01]  /*14a0*/  UMOV UR7, 0x3f624924 ;  /* 0x3f62492400077882 */ /* 0x000fe20000000000 */
[----:B------:R-:W-:-:S05]  /*14b0*/  DFMA R14, R12, -R10, R14 ;  /* 0x8000000a0c0e722b */ /* 0x000fca000000000e */
[----:B------:R-:W-:Y:S01]  /*14c0*/  DFMA R20, R24, R20, UR6 ;  /* 0x0000000618147e2b */ /* 0x000fe20008000014 */
[----:B------:R-:W-:Y:S01]  /*14d0*/  UMOV UR6, 0x99999dfb ;  /* 0x99999dfb00067882 */ /* 0x000fe20000000000 */
[----:B------:R-:W-:Y:S01]  /*14e0*/  UMOV UR7, 0x3f899999 ;  /* 0x3f89999900077882 */ /* 0x000fe20000000000 */
[----:B------:R-:W-:Y:S02]  /*14f0*/  DMUL R14, R16, R14 ;  /* 0x0000000e100e7228 */ /* 0x000fe40000000000 */
[----:B------:R-:W-:-:S03]  /*1500*/  DMUL R16, R10, R10 ;  /* 0x0000000a0a107228 */ /* 0x000fc60000000000 */
[----:B------:R-:W-:Y:S01]  /*1510*/  DFMA R20, R24, R20, UR6 ;  /* 0x0000000618147e2b */ /* 0x000fe20008000014 */
[----:B------:R-:W-:Y:S01]  /*1520*/  UMOV UR6, 0x55555555 ;  /* 0x5555555500067882 */ /* 0x000fe20000000000 */
[----:B------:R-:W-:-:S03]  /*1530*/  UMOV UR7, 0x3fb55555 ;  /* 0x3fb5555500077882 */ /* 0x000fc60000000000 */
[----:B------:R-:W-:Y:S01]  /*1540*/  VIADD R23, R15, 0x100000 ;  /* 0x001000000f177836 */ /* 0x000fe20000000000 */
[----:B------:R-:W-:Y:S02]  /*1550*/  MOV R22, R14 ;  /* 0x0000000e00167202 */ /* 0x000fe40000000f00 */
[----:B------:R-:W-:-:S08]  /*1560*/  DFMA R12, R24, R20, UR6 ;  /* 0x00000006180c7e2b */ /* 0x000fd00008000014 */
[----:B------:R-:W-:Y:S01]  /*1570*/  DADD R18, -R12, UR6 ;  /* 0x000000060c127e29 */ /* 0x000fe20008000100 */
[----:B------:R-:W-:Y:S01]  /*1580*/  UMOV UR6, 0xb9e7b0 ;  /* 0x00b9e7b000067882 */ /* 0x000fe20000000000 */
[----:B------:R-:W-:-:S06]  /*1590*/  UMOV UR7, 0x3c46a4cb ;  /* 0x3c46a4cb00077882 */ /* 0x000fcc0000000000 */
[----:B------:R-:W-:Y:S02]  /*15a0*/  DFMA R18, R24, R20, R18 ;  /* 0x000000141812722b */ /* 0x000fe40000000012 */
[C---:B------:R-:W-:Y:S02]  /*15b0*/  DFMA R20, R10.reuse, R10, -R16 ;  /* 0x0000000a0a14722b */ /* 0x040fe40000000810 */
[----:B------:R-:W-:-:S06]  /*15c0*/  DMUL R24, R10, R16 ;  /* 0x000000100a187228 */ /* 0x000fcc0000000000 */
[----:B------:R-:W-:Y:S02]  /*15d0*/  DFMA R20, R10, R22, R20 ;  /* 0x000000160a14722b */ /* 0x000fe40000000014 */
[----:B------:R-:W-:Y:S01]  /*15e0*/  DADD R22, R18, -UR6 ;  /* 0x8000000612167e29 */ /* 0x000fe20008000000 */
[----:B------:R-:W-:Y:S01]  /*15f0*/  UMOV UR6, 0x80000000 ;  /* 0x8000000000067882 */ /* 0x000fe20000000000 */
[----:B------:R-:W-:Y:S01]  /*1600*/  DFMA R18, R10, R16, -R24 ;  /* 0x000000100a12722b */ /* 0x000fe20000000818 */
[----:B------:R-:W-:-:S07]  /*1610*/  UMOV UR7, 0x43300000 ;  /* 0x4330000000077882 */ /* 0x000fce0000000000 */
[----:B------:R-:W-:Y:S02]  /*1620*/  DFMA R18, R14, R16, R18 ;  /* 0x000000100e12722b */ /* 0x000fe40000000012 */
[----:B------:R-:W-:-:S06]  /*1630*/  DADD R16, R12, R22 ;  /* 0x000000000c107229 */ /* 0x000fcc0000000016 */
[----:B------:R-:W-:Y:S02]  /*1640*/  DFMA R18, R10, R20, R18 ;  /* 0x000000140a12722b */ /* 0x000fe40000000012 */
[----:B------:R-:W-:Y:S02]  /*1650*/  DADD R20, R12, -R16 ;  /* 0x000000000c147229 */ /* 0x000fe40000000810 */
[----:B------:R-:W-:-:S06]  /*1660*/  DMUL R12, R16, R24 ;  /* 0x00000018100c7228 */ /* 0x000fcc0000000000 */
[----:B------:R-:W-:Y:S02]  /*1670*/  DADD R22, R22, R20 ;  /* 0x0000000016167229 */ /* 0x000fe40000000014 */
[----:B------:R-:W-:-:S08]  /*1680*/  DFMA R20, R16, R24, -R12 ;  /* 0x000000181014722b */ /* 0x000fd0000000080c */
[----:B------:R-:W-:-:S08]  /*1690*/  DFMA R18, R16, R18, R20 ;  /* 0x000000121012722b */ /* 0x000fd00000000014 */
[----:B------:R-:W-:-:S08]  /*16a0*/  DFMA R22, R22, R24, R18 ;  /* 0x000000181616722b */ /* 0x000fd00000000012 */
[----:B------:R-:W-:-:S08]  /*16b0*/  DADD R18, R12, R22 ;  /* 0x000000000c127229 */ /* 0x000fd00000000016 */
[--C-:B------:R-:W-:Y:S02]  /*16c0*/  DADD R16, R10, R18.reuse ;  /* 0x000000000a107229 */ /* 0x100fe40000000012 */
[----:B------:R-:W-:-:S06]  /*16d0*/  DADD R12, R12, -R18 ;  /* 0x000000000c0c7229 */ /* 0x000fcc0000000812 */
[----:B------:R-:W-:Y:S02]  /*16e0*/  DADD R10, R10, -R16 ;  /* 0x000000000a0a7229 */ /* 0x000fe40000000810 */
[----:B------:R-:W-:-:S06]  /*16f0*/  DADD R12, R22, R12 ;  /* 0x00000000160c7229 */ /* 0x000fcc000000000c */
[----:B------:R-:W-:-:S08]  /*1700*/  DADD R10, R18, R10 ;  /* 0x00000000120a7229 */ /* 0x000fd0000000000a */
[----:B------:R-:W-:Y:S01]  /*1710*/  DADD R10, R12, R10 ;  /* 0x000000000c0a7229 */ /* 0x000fe2000000000a */
[C---:B------:R-:W-:Y:S02]  /*1720*/  VIADD R12, R3.reuse, 0xfffffc01 ;  /* 0xfffffc01030c7836 */ /* 0x040fe40000000000 */
[----:B------:R-:W-:-:S05]  /*1730*/  @P1 VIADD R12, R3, 0xfffffc02 ;  /* 0xfffffc02030c1836 */ /* 0x000fca0000000000 */
[----:B------:R-:W-:Y:S01]  /*1740*/  DADD R18, R14, R10 ;  /* 0x000000000e127229 */ /* 0x000fe2000000000a */
[----:B------:R-:W-:Y:S01]  /*1750*/  LOP3.LUT R10, R12, 0x80000000, RZ, 0x3c, !PT ;  /* 0x800000000c0a7812 */ /* 0x000fe200078e3cff */
[----:B------:R-:W-:-:S06]  /*1760*/  IMAD.MOV.U32 R11, RZ, RZ, 0x43300000 ;  /* 0x43300000ff0b7424 */ /* 0x000fcc00078e00ff */
[----:B------:R-:W-:Y:S02]  /*1770*/  DADD R14, R16, R18 ;  /* 0x00000000100e7229 */ /* 0x000fe40000000012 */
[----:B------:R-:W-:Y:S01]  /*1780*/  DADD R10, R10, -UR6 ;  /* 0x800000060a0a7e29 */ /* 0x000fe20008000000 */
[----:B------:R-:W-:Y:S01]  /*1790*/  UMOV UR6, 0xfefa39ef ;  /* 0xfefa39ef00067882 */ /* 0x000fe20000000000 */
[----:B------:R-:W-:-:S04]  /*17a0*/  UMOV UR7, 0x3fe62e42 ;  /* 0x3fe62e4200077882 */ /* 0x000fc80000000000 */
[--C-:B------:R-:W-:Y:S02]  /*17b0*/  DADD R20, R16, -R14.reuse ;  /* 0x0000000010147229 */ /* 0x100fe4000000080e */
[----:B------:R-:W-:-:S06]  /*17c0*/  DFMA R12, R10, UR6, R14 ;  /* 0x000000060a0c7c2b */ /* 0x000fcc000800000e */
[----:B------:R-:W-:Y:S02]  /*17d0*/  DADD R20, R18, R20 ;  /* 0x0000000012147229 */ /* 0x000fe40000000014 */
[----:B------:R-:W-:-:S08]  /*17e0*/  DFMA R16, R10, -UR6, R12 ;  /* 0x800000060a107c2b */ /* 0x000fd0000800000c */
[----:B------:R-:W-:-:S08]  /*17f0*/  DADD R16, -R14, R16 ;  /* 0x000000000e107229 */ /* 0x000fd00000000110 */
[----:B------:R-:W-:-:S08]  /*1800*/  DADD R14, R20, -R16 ;  /* 0x00000000140e7229 */ /* 0x000fd00000000810 */
[----:B------:R-:W-:-:S08]  /*1810*/  DFMA R14, R10, UR8, R14 ;  /* 0x000000080a0e7c2b */ /* 0x000fd0000800000e */
[----:B------:R-:W-:-:S08]  /*1820*/  DADD R10, R12, R14 ;  /* 0x000000000c0a7229 */ /* 0x000fd0000000000e */
[----:B------:R-:W-:Y:S02]  /*1830*/  DADD R12, R12, -R10 ;  /* 0x000000000c0c7229 */ /* 0x000fe4000000080a */
[----:B------:R-:W-:-:S06]  /*1840*/  DMUL R20, R10, 2 ;  /* 0x400000000a147828 */ /* 0x000fcc0000000000 */
[----:B------:R-:W-:Y:S02]  /*1850*/  DADD R12, R14, R12 ;  /* 0x000000000e0c7229 */ /* 0x000fe4000000000c */
[----:B------:R-:W-:-:S08]  /*1860*/  DFMA R18, R10, 2, -R20 ;  /* 0x400000000a12782b */ /* 0x000fd00000000814 */
[----:B------:R-:W-:Y:S01]  /*1870*/  DFMA R18, R12, 2, R18 ;  /* 0x400000000c12782b */ /* 0x000fe20000000012 */
[----:B------:R-:W-:Y:S02]  /*1880*/  IMAD.MOV.U32 R12, RZ, RZ, 0x652b82fe ;  /* 0x652b82feff0c7424 */ /* 0x000fe400078e00ff */
[----:B------:R-:W-:-:S05]  /*1890*/  IMAD.MOV.U32 R13, RZ, RZ, 0x3ff71547 ;  /* 0x3ff71547ff0d7424 */ /* 0x000fca00078e00ff */
[----:B------:R-:W-:-:S08]  /*18a0*/  DADD R10, R20, R18 ;  /* 0x00000000140a7229 */ /* 0x000fd00000000012 */
[----:B------:R-:W-:Y:S02]  /*18b0*/  DFMA R12, R10, R12, 6.75539944105574400000e+15 ;  /* 0x433800000a0c742b */ /* 0x000fe4000000000c */
[----:B------:R-:W-:Y:S01]  /*18c0*/  FSETP.GEU.AND P0, PT, |R11|, 4.1917929649353027344, PT ;  /* 0x4086232b0b00780b */ /* 0x000fe20003f0e200 */
[----:B------:R-:W-:-:S05]  /*18d0*/  DADD R20, R20, -R10 ;  /* 0x0000000014147229 */ /* 0x000fca000000080a */
[----:B------:R-:W-:-:S03]  /*18e0*/  DADD R14, R12, -6.75539944105574400000e+15 ;  /* 0xc33800000c0e7429 */ /* 0x000fc60000000000 */
[----:B------:R-:W-:-:S05]  /*18f0*/  DADD R18, R18, R20 ;  /* 0x0000000012127229 */ /* 0x000fca0000000014 */
[----:B------:R-:W-:Y:S01]  /*1900*/  DFMA R16, R14, -UR6, R10 ;  /* 0x800000060e107c2b */ /* 0x000fe2000800000a */
[----:B------:R-:W-:Y:S01]  /*1910*/  UMOV UR6, 0x3b39803f ;  /* 0x3b39803f00067882 */ /* 0x000fe20000000000 */
[----:B------:R-:W-:-:S06]  /*1920*/  UMOV UR7, 0x3c7abc9e ;  /* 0x3c7abc9e00077882 */ /* 0x000fcc0000000000 */
[----:B------:R-:W-:Y:S01]  /*1930*/  DFMA R16, R14, -UR6, R16 ;  /* 0x800000060e107c2b */ /* 0x000fe20008000010 */
[----:B------:R-:W-:Y:S01]  /*1940*/  UMOV UR6, 0x69ce2bdf ;  /* 0x69ce2bdf00067882 */ /* 0x000fe20000000000 */
[----:B------:R-:W-:Y:S01]  /*1950*/  IMAD.MOV.U32 R14, RZ, RZ, -0x35dec16 ;  /* 0xfca213eaff0e7424 */ /* 0x000fe200078e00ff */
[----:B------:R-:W-:Y:S01]  /*1960*/  UMOV UR7, 0x3e5ade15 ;  /* 0x3e5ade1500077882 */ /* 0x000fe20000000000 */
[----:B------:R-:W-:-:S06]  /*1970*/  IMAD.MOV.U32 R15, RZ, RZ, 0x3e928af3 ;  /* 0x3e928af3ff0f7424 */ /* 0x000fcc00078e00ff */
[----:B------:R-:W-:Y:S01]  /*1980*/  DFMA R14, R16, UR6, R14 ;  /* 0x00000006100e7c2b */ /* 0x000fe2000800000e */
[----:B------:R-:W-:Y:S01]  /*1990*/  UMOV UR6, 0x62401315 ;  /* 0x6240131500067882 */ /* 0x000fe20000000000 */
[----:B------:R-:W-:-:S06]  /*19a0*/  UMOV UR7, 0x3ec71dee ;  /* 0x3ec71dee00077882 */ /* 0x000fcc0000000000 */
[----:B------:R-:W-:Y:S01]  /*19b0*/  DFMA R14, R16, R14, UR6 ;  /* 0x00000006100e7e2b */ /* 0x000fe2000800000e */
        /* <DEDUP_REMOVED lines=20> */
[----:B------:R-:W-:-:S08]  /*1b00*/  DFMA R14, R16, R14, UR6 ;  /* 0x00000006100e7e2b */ /* 0x000fd0000800000e */
[----:B------:R-:W-:-:S08]  /*1b10*/  DFMA R14, R16, R14, 1 ;  /* 0x3ff00000100e742b */ /* 0x000fd0000000000e */
[----:B------:R-:W-:-:S10]  /*1b20*/  DFMA R14, R16, R14, 1 ;  /* 0x3ff00000100e742b */ /* 0x000fd4000000000e */
[----:B------:R-:W-:Y:S01]  /*1b30*/  LEA R17, R12, R15, 0x14 ;  /* 0x0000000f0c117211 */ /* 0x000fe200078ea0ff */
[----:B------:R-:W-:Y:S01]  /*1b40*/  IMAD.MOV.U32 R16, RZ, RZ, R14 ;  /* 0x000000ffff107224 */ /* 0x000fe200078e000e */
[----:B------:R-:W-:Y:S06]  /*1b50*/  @!P0 BRA `(.L_x_22) ;  /* 0x0000000000308947 */ /* 0x000fec0003800000 */
[----:B------:R-:W-:Y:S01]  /*1b60*/  FSETP.GEU.AND P1, PT, |R11|, 4.2275390625, PT ;  /* 0x408748000b00780b */ /* 0x000fe20003f2e200 */
[C---:B------:R-:W-:Y:S02]  /*1b70*/  DADD R16, R10.reuse, +INF ;  /* 0x7ff000000a107429 */ /* 0x040fe40000000000 */
[----:B------:R-:W-:-:S08]  /*1b80*/  DSETP.GEU.AND P0, PT, R10, RZ, PT ;  /* 0x000000ff0a00722a */ /* 0x000fd00003f0e000 */
[----:B------:R-:W-:Y:S02]  /*1b90*/  FSEL R16, R16, RZ, P0 ;  /* 0x000000ff10107208 */ /* 0x000fe40000000000 */
[----:B------:R-:W-:Y:S02]  /*1ba0*/  @!P1 LEA.HI R3, R12, R12, RZ, 0x1 ;  /* 0x0000000c0c039211 */ /* 0x000fe400078f08ff */
[----:B------:R-:W-:Y:S02]  /*1bb0*/  FSEL R17, R17, RZ, P0 ;  /* 0x000000ff11117208 */ /* 0x000fe40000000000 */
[----:B------:R-:W-:-:S05]  /*1bc0*/  @!P1 SHF.R.S32.HI R3, RZ, 0x1, R3 ;  /* 0x00000001ff039819 */ /* 0x000fca0000011403 */
[----:B------:R-:W-:Y:S02]  /*1bd0*/  @!P1 IMAD.IADD R12, R12, 0x1, -R3 ;  /* 0x000000010c0c9824 */ /* 0x000fe400078e0a03 */
[----:B------:R-:W-:-:S03]  /*1be0*/  @!P1 IMAD R15, R3, 0x100000, R15 ;  /* 0x00100000030f9824 */ /* 0x000fc600078e020f */
[----:B------:R-:W-:Y:S01]  /*1bf0*/  @!P1 LEA R13, R12, 0x3ff00000, 0x14 ;  /* 0x3ff000000c0d9811 */ /* 0x000fe200078ea0ff */
[----:B------:R-:W-:-:S06]  /*1c00*/  @!P1 IMAD.MOV.U32 R12, RZ, RZ, RZ ;  /* 0x000000ffff0c9224 */ /* 0x000fcc00078e00ff */
[----:B------:R-:W-:-:S11]  /*1c10*/  @!P1 DMUL R16, R14, R12 ;  /* 0x0000000c0e109228 */ /* 0x000fd60000000000 */
.L_x_22:
[----:B------:R-:W-:Y:S01]  /*1c20*/  DFMA R18, R18, R16, R16 ;  /* 0x000000101212722b */ /* 0x000fe20000000010 */
[----:B------:R-:W-:Y:S01]  /*1c30*/  IMAD.MOV.U32 R12, RZ, RZ, R0 ;  /* 0x000000ffff0c7224 */ /* 0x000fe200078e0000 */
[----:B------:R-:W-:Y:S01]  /*1c40*/  DSETP.NEU.AND P0, PT, |R16|, +INF , PT ;  /* 0x7ff000001000742a */ /* 0x000fe20003f0d200 */
[----:B------:R-:W-:-:S07]  /*1c50*/  IMAD.MOV.U32 R13, RZ, RZ, 0x0 ;  /* 0x00000000ff0d7424 */ /* 0x000fce00078e00ff */
[----:B------:R-:W-:Y:S02]  /*1c60*/  FSEL R10, R16, R18, !P0 ;  /* 0x00000012100a7208 */ /* 0x000fe40004000000 */
[----:B------:R-:W-:Y:S01]  /*1c70*/  FSEL R11, R17, R19, !P0 ;  /* 0x00000013110b7208 */ /* 0x000fe20004000000 */
[----:B------:R-:W-:Y:S06]  /*1c80*/  RET.REL.NODEC R12 `(_Z2XXPfS_Pi) ;  /* 0xffffffe00cdc7950 */ /* 0x000fec0003c3ffff */
.L_x_23:
        /* <DEDUP_REMOVED lines=15> */
.L_x_49:


//--------------------- .text._Z2XYPfS_S_Pi       --------------------------
	.section	.text._Z2XYPfS_S_Pi,"ax",@progbits
	.align	128
        .global         _Z2XYPfS_S_Pi
        .type           _Z2XYPfS_S_Pi,@function
        .size           _Z2XYPfS_S_Pi,(.L_x_52 - _Z2XYPfS_S_Pi)
        .other          _Z2XYPfS_S_Pi,@"STO_CUDA_ENTRY STV_DEFAULT"
_Z2XYPfS_S_Pi:
.text._Z2XYPfS_S_Pi:
        /* <DEDUP_REMOVED lines=12> */
[----:B------:R-:W-:-:S04]  /*00c0*/  VIMNMX R7, PT, PT, R0, R5, !PT ;  /* 0x0000000500077248 */ /* 0x000fc80007fe0100 */
[----:B--2---:R-:W-:-:S13]  /*00d0*/  ISETP.GE.AND P0, PT, R7, R2, PT ;  /* 0x000000020700720c */ /* 0x004fda0003f06270 */
[----:B------:R-:W-:Y:S05]  /*00e0*/  @P0 EXIT ;  /* 0x000000000000094d */ /* 0x000fea0003800000 */
[----:B------:R-:W0:Y:S01]  /*00f0*/  LDC.64 R8, c[0x0][0x388] ;  /* 0x0000e200ff087b82 */ /* 0x000e220000000a00 */
[----:B------:R-:W-:Y:S02]  /*0100*/  IMAD R3, R0, 0x3, RZ ;  /* 0x0000000300037824 */ /* 0x000fe400078e02ff */
[----:B------:R-:W-:-:S05]  /*0110*/  IMAD R5, R5, 0x3, RZ ;  /* 0x0000000305057824 */ /* 0x000fca00078e02ff */
[----:B------:R-:W1:Y:S01]  /*0120*/  LDC.64 R6, c[0x0][0x390] ;  /* 0x0000e400ff067b82 */ /* 0x000e620000000a00 */
[----:B0-----:R-:W-:-:S05]  /*0130*/  IMAD.WIDE R8, R3, 0x4, R8 ;  /* 0x0000000403087825 */ /* 0x001fca00078e0208 */
[----:B------:R-:W2:Y:S01]  /*0140*/  LDG.E R28, desc[UR4][R8.64] ;  /* 0x00000004081c7981 */ /* 0x000ea2000c1e1900 */
[----:B-1----:R-:W-:-:S05]  /*0150*/  IMAD.WIDE.U32 R6, R5, 0x4, R6 ;  /* 0x0000000405067825 */ /* 0x002fca00078e0006 */
[----:B------:R-:W2:Y:S01]  /*0160*/  LDG.E R3, desc[UR4][R6.64] ;  /* 0x0000000406037981 */ /* 0x000ea2000c1e1900 */
[----:B------:R-:W-:Y:S01]  /*0170*/  BSSY.RECONVERGENT B0, `(.L_x_24) ;  /* 0x0000007000007945 */ /* 0x000fe20003800200 */
[----:B------:R-:W-:Y:S01]  /*0180*/  MOV R0, 0x1e0 ;  /* 0x000001e000007802 */ /* 0x000fe20000000f00 */
[----:B--2---:R-:W-:-:S04]  /*0190*/  FADD R28, R28, -R3 ;  /* 0x800000031c1c7221 */ /* 0x004fc80000000000 */
[----:B------:R-:W0:Y:S02]  /*01a0*/  F2F.F64.F32 R26, R28 ;  /* 0x0000001c001a7310 */ /* 0x000e240000201800 */
[----:B0-----:R-:W-:-:S10]  /*01b0*/  DADD R2, -RZ, |R26| ;  /* 0x00000000ff027229 */ /* 0x001fd4000000051a */
[----:B------:R-:W-:-:S07]  /*01c0*/  IMAD.MOV.U32 R10, RZ, RZ, R2 ;  /* 0x000000ffff0a7224 */ /* 0x000fce00078e0002 */
[----:B------:R-:W-:Y:S05]  /*01d0*/  CALL.REL.NOINC `($_Z2XYPfS_S_Pi$__internal_accurate_pow) ;  /* 0x0000001000087944 */ /* 0x000fea0003c00000 */
[----:B------:R-:W-:Y:S05]  /*01e0*/  BSYNC.RECONVERGENT B0 ;  /* 0x0000000000007941 */ /* 0x000fea0003800200 */
.L_x_24:
        /* <DEDUP_REMOVED lines=22> */
.L_x_26:
[----:B------:R-:W-:Y:S05]  /*0350*/  BSYNC.RECONVERGENT B0 ;  /* 0x0000000000007941 */ /* 0x000fea0003800200 */
.L_x_25:
[----:B------:R-:W-:Y:S01]  /*0360*/  BSSY.RECONVERGENT B0, `(.L_x_27) ;  /* 0x0000006000007945 */ /* 0x000fe20003800200 */
[----:B------:R-:W-:Y:S01]  /*0370*/  FSEL R26, R12, RZ, P0 ;  /* 0x000000ff0c1a7208 */ /* 0x000fe20000000000 */
[----:B------:R-:W-:Y:S01]  /*0380*/  IMAD.MOV.U32 R3, RZ, RZ, R15 ;  /* 0x000000ffff037224 */ /* 0x000fe200078e000f */
[----:B------:R-:W-:Y:S02]  /*0390*/  FSEL R27, R13, 1.875, P0 ;  /* 0x3ff000000d1b7808 */ /* 0x000fe40000000000 */
[----:B------:R-:W-:-:S07]  /*03a0*/  MOV R0, 0x3c0 ;  /* 0x000003c000007802 */ /* 0x000fce0000000f00 */
[----:B------:R-:W-:Y:S05]  /*03b0*/  CALL.REL.NOINC `($_Z2XYPfS_S_Pi$__internal_accurate_pow) ;  /* 0x0000000c00907944 */ /* 0x000fea0003c00000 */
[----:B------:R-:W-:Y:S05]  /*03c0*/  BSYNC.RECONVERGENT B0 ;  /* 0x0000000000007941 */ /* 0x000fea0003800200 */
.L_x_27:
        /* <DEDUP_REMOVED lines=19> */
.L_x_29:
[----:B------:R-:W-:Y:S05]  /*0500*/  BSYNC.RECONVERGENT B0 ;  /* 0x0000000000007941 */ /* 0x000fea0003800200 */
.L_x_28:
[----:B------:R-:W-:Y:S01]  /*0510*/  FSEL R2, R10, RZ, P0 ;  /* 0x000000ff0a027208 */ /* 0x000fe20000000000 */
[----:B------:R-:W-:Y:S01]  /*0520*/  BSSY.RECONVERGENT B0, `(.L_x_30) ;  /* 0x0000007000007945 */ /* 0x000fe20003800200 */
[----:B------:R-:W-:Y:S02]  /*0530*/  FSEL R3, R11, 1.875, P0 ;  /* 0x3ff000000b037808 */ /* 0x000fe40000000000 */
[----:B------:R-:W-:Y:S02]  /*0540*/  MOV R10, R12 ;  /* 0x0000000c000a7202 */ /* 0x000fe40000000f00 */
[----:B------:R-:W-:Y:S02]  /*0550*/  MOV R0, 0x590 ;  /* 0x0000059000007802 */ /* 0x000fe40000000f00 */
[----:B------:R-:W-:Y:S01]  /*0560*/  DADD R26, R26, R2 ;  /* 0x000000001a1a7229 */ /* 0x000fe20000000002 */
[----:B------:R-:W-:-:S10]  /*0570*/  IMAD.MOV.U32 R3, RZ, RZ, R13 ;  /* 0x000000ffff037224 */ /* 0x000fd400078e000d */
[----:B------:R-:W-:Y:S05]  /*0580*/  CALL.REL.NOINC `($_Z2XYPfS_S_Pi$__internal_accurate_pow) ;  /* 0x0000000c001c7944 */ /* 0x000fea0003c00000 */
[----:B------:R-:W-:Y:S05]  /*0590*/  BSYNC.RECONVERGENT B0 ;  /* 0x0000000000007941 */ /* 0x000fea0003800200 */
.L_x_30:
        /* <DEDUP_REMOVED lines=14> */
.L_x_32:
[----:B------:R-:W-:Y:S05]  /*0680*/  BSYNC.RECONVERGENT B0 ;  /* 0x0000000000007941 */ /* 0x000fea0003800200 */
.L_x_31:
        /* <DEDUP_REMOVED lines=21> */
[----:B------:R-:W-:Y:S05]  /*07e0*/  CALL.REL.NOINC `($__internal_3_$__cuda_sm20_dsqrt_rn_f64_mediumpath_v1) ;  /* 0x0000000400c87944 */ /* 0x000fea0003c00000 */
.L_x_34:
[----:B------:R-:W-:Y:S05]  /*07f0*/  BSYNC.RECONVERGENT B0 ;  /* 0x0000000000007941 */ /* 0x000fea0003800200 */
.L_x_33:
        /* <DEDUP_REMOVED lines=22> */
[----:B------:R-:W-:Y:S05]  /*0960*/  CALL.REL.NOINC `($__internal_2_$__cuda_sm20_div_rn_f64_full) ;  /* 0x0000000000247944 */ /* 0x000fea0003c00000 */
[----:B------:R-:W-:Y:S02]  /*0970*/  IMAD.MOV.U32 R2, RZ, RZ, R10 ;  /* 0x000000ffff027224 */ /* 0x000fe400078e000a */
[----:B------:R-:W-:-:S07]  /*0980*/  IMAD.MOV.U32 R3, RZ, RZ, R11 ;  /* 0x000000ffff037224 */ /* 0x000fce00078e000b */
.L_x_36:
[----:B------:R-:W-:Y:S05]  /*0990*/  BSYNC.RECONVERGENT B0 ;  /* 0x0000000000007941 */ /* 0x000fea0003800200 */
.L_x_35:
[----:B------:R-:W0:Y:S01]  /*09a0*/  LDC.64 R4, c[0x0][0x380] ;  /* 0x0000e000ff047b82 */ /* 0x000e220000000a00 */
[----:B------:R-:W0:Y:S01]  /*09b0*/  F2I.F64.TRUNC R3, R2 ;  /* 0x0000000200037311 */ /* 0x000e22000030d100 */
[----:B------:R-:W-:Y:S02]  /*09c0*/  IMAD.MOV.U32 R7, RZ, RZ, 0x3f800000 ;  /* 0x3f800000ff077424 */ /* 0x000fe400078e00ff */
[----:B0-----:R-:W-:-:S05]  /*09d0*/  IMAD.WIDE R4, R3, 0x4, R4 ;  /* 0x0000000403047825 */ /* 0x001fca00078e0204 */
[----:B------:R-:W-:Y:S01]  /*09e0*/  REDG.E.ADD.F32.FTZ.RN.STRONG.GPU desc[UR4][R4.64], R7 ;  /* 0x00000007040079a6 */ /* 0x000fe2000c12f304 */
[----:B------:R-:W-:Y:S05]  /*09f0*/  EXIT ;  /* 0x000000000000794d */ /* 0x000fea0003800000 */
        .weak           $__internal_2_$__cuda_sm20_div_rn_f64_full
        .type           $__internal_2_$__cuda_sm20_div_rn_f64_full,@function
        .size           $__internal_2_$__cuda_sm20_div_rn_f64_full,($__internal_3_$__cuda_sm20_dsqrt_rn_f64_mediumpath_v1 - $__internal_2_$__cuda_sm20_div_rn_f64_full)
$__internal_2_$__cuda_sm20_div_rn_f64_full:
        /* <DEDUP_REMOVED lines=60> */
.L_x_38:
        /* <DEDUP_REMOVED lines=15> */
.L_x_40:
[----:B------:R-:W-:Y:S01]  /*0eb0*/  LOP3.LUT R11, R5, 0x80000, RZ, 0xfc, !PT ;  /* 0x00080000050b7812 */ /* 0x000fe200078efcff */
[----:B------:R-:W-:-:S07]  /*0ec0*/  IMAD.MOV.U32 R10, RZ, RZ, R4 ;  /* 0x000000ffff0a7224 */ /* 0x000fce00078e0004 */
.L_x_39:
[----:B------:R-:W-:Y:S05]  /*0ed0*/  BSYNC.RECONVERGENT B1 ;  /* 0x0000000000017941 */ /* 0x000fea0003800200 */
.L_x_37:
[----:B------:R-:W-:Y:S02]  /*0ee0*/  IMAD.MOV.U32 R2, RZ, RZ, R0 ;  /* 0x000000ffff027224 */ /* 0x000fe400078e0000 */
[----:B------:R-:W-:-:S04]  /*0ef0*/  IMAD.MOV.U32 R3, RZ, RZ, 0x0 ;  /* 0x00000000ff037424 */ /* 0x000fc800078e00ff */
[----:B------:R-:W-:Y:S05]  /*0f00*/  RET.REL.NODEC R2 `(_Z2XYPfS_S_Pi) ;  /* 0xfffffff0023c7950 */ /* 0x000fea0003c3ffff */
        .weak           $__internal_3_$__cuda_sm20_dsqrt_rn_f64_mediumpath_v1
        .type           $__internal_3_$__cuda_sm20_dsqrt_rn_f64_mediumpath_v1,@function
        .size           $__internal_3_$__cuda_sm20_dsqrt_rn_f64_mediumpath_v1,($_Z2XYPfS_S_Pi$__internal_accurate_pow - $__internal_3_$__cuda_sm20_dsqrt_rn_f64_mediumpath_v1)
$__internal_3_$__cuda_sm20_dsqrt_rn_f64_mediumpath_v1:
        /* <DEDUP_REMOVED lines=16> */
.L_x_42:
        /* <DEDUP_REMOVED lines=24> */
.L_x_44:
[----:B------:R-:W-:-:S11]  /*1190*/  DADD R2, R4, R4 ;  /* 0x0000000004027229 */ /* 0x000fd60000000004 */
.L_x_43:
[----:B------:R-:W-:Y:S05]  /*11a0*/  BSYNC.RECONVERGENT B1 ;  /* 0x0000000000017941 */ /* 0x000fea0003800200 */
.L_x_41:
[----:B------:R-:W-:Y:S02]  /*11b0*/  IMAD.MOV.U32 R4, RZ, RZ, R2 ;  /* 0x000000ffff047224 */ /* 0x000fe400078e0002 */
[----:B------:R-:W-:Y:S02]  /*11c0*/  IMAD.MOV.U32 R5, RZ, RZ, R3 ;  /* 0x000000ffff057224 */ /* 0x000fe400078e0003 */
[----:B------:R-:W-:Y:S02]  /*11d0*/  IMAD.MOV.U32 R2, RZ, RZ, R0 ;  /* 0x000000ffff027224 */ /* 0x000fe400078e0000 */
[----:B------:R-:W-:-:S04]  /*11e0*/  IMAD.MOV.U32 R3, RZ, RZ, 0x0 ;  /* 0x00000000ff037424 */ /* 0x000fc800078e00ff */
[----:B------:R-:W-:Y:S05]  /*11f0*/  RET.REL.NODEC R2 `(_Z2XYPfS_S_Pi) ;  /* 0xffffffec02807950 */ /* 0x000fea0003c3ffff */
        .type           $_Z2XYPfS_S_Pi$__internal_accurate_pow,@function
        .size           $_Z2XYPfS_S_Pi$__internal_accurate_pow,(.L_x_52 - $_Z2XYPfS_S_Pi$__internal_accurate_pow)
$_Z2XYPfS_S_Pi$__internal_accurate_pow:
        /* <DEDUP_REMOVED lines=162> */
.L_x_45:
[----:B------:R-:W-:Y:S01]  /*1c20*/  DFMA R18, R18, R16, R16 ;  /* 0x000000101212722b */ /* 0x000fe20000000010 */
[----:B------:R-:W-:Y:S01]  /*1c30*/  IMAD.MOV.U32 R12, RZ, RZ, R0 ;  /* 0x000000ffff0c7224 */ /* 0x000fe200078e0000 */
[----:B------:R-:W-:Y:S01]  /*1c40*/  DSETP.NEU.AND P0, PT, |R16|, +INF , PT ;  /* 0x7ff000001000742a */ /* 0x000fe20003f0d200 */
[----:B------:R-:W-:-:S07]  /*1c50*/  IMAD.MOV.U32 R13, RZ, RZ, 0x0 ;  /* 0x00000000ff0d7424 */ /* 0x000fce00078e00ff */
[----:B------:R-:W-:Y:S02]  /*1c60*/  FSEL R10, R16, R18, !P0 ;  /* 0x00000012100a7208 */ /* 0x000fe40004000000 */
[----:B------:R-:W-:Y:S01]  /*1c70*/  FSEL R11, R17, R19, !P0 ;  /* 0x00000013110b7208 */ /* 0x000fe20004000000 */
[----:B------:R-:W-:Y:S06]  /*1c80*/  RET.REL.NODEC R12 `(_Z2XYPfS_S_Pi) ;  /* 0xffffffe00cdc7950 */ /* 0x000fec0003c3ffff */
.L_x_46:
        /* <DEDUP_REMOVED lines=15> */
.L_x_52:


//--------------------- .nv.shared.reserved.0     --------------------------
	.section	.nv.shared.reserved.0,"aw",@nobits
	.weak		__nv_reservedSMEM_offset_0_alias
	.size		__nv_reservedSMEM_offset_0_alias, 0, 64
	.other		__nv_reservedSMEM_offset_0_alias,@"STO_CUDA_RESERVED_SHARED STV_DEFAULT"
__nv_reservedSMEM_offset_0_alias:
	.zero		0
	.zero		64


//--------------------- .nv.constant0._Z11create_gridPPPlP5PuntoS3_j --------------------------
	.section	.nv.constant0._Z11create_gridPPPlP5PuntoS3_j,"a",@progbits
	.sectionflags	@""
	.align	4
.nv.constant0._Z11create_gridPPPlP5PuntoS3_j:
	.zero		924


//--------------------- .nv.constant0._Z2XXPfS_Pi --------------------------
	.section	.nv.constant0._Z2XXPfS_Pi,"a",@progbits
	.sectionflags	@""
	.align	4
.nv.constant0._Z2XXPfS_Pi:
	.zero		920


//--------------------- .nv.constant0._Z2XYPfS_S_Pi --------------------------
	.section	.nv.constant0._Z2XYPfS_S_Pi,"a",@progbits
	.sectionflags	@""
	.align	4
.nv.constant0._Z2XYPfS_S_Pi:
	.zero		928


//--------------------- SYMBOLS --------------------------

	.type		.nv.reservedSmem.offset0,@object
	.size		.nv.reservedSmem.offset0,0x4
